	.target	sm_100

	.elftype	@"ET_EXEC"


//--------------------- .note.nv.tkinfo           --------------------------
	.section	.note.nv.tkinfo,"",@"SHT_NOTE"
	.sectionflags	@"SHF_NOTE_NV_TKINFO"
	.tkinfo
        /*0018*/ 	.word	0x00000081
        /*0030*/ 	.string	""
        /*0030*/ 	.string	"ptxas"
        /*0030*/ 	.string	"Cuda compilation tools, release 12.9, V12.9.86"
        /*0030*/ 	.string	"Build cuda_12.9.r12.9/compiler.36037853_0"
        /*0030*/ 	.string	"-regUsageLevel 10 -arch sm_100f -m 64 "



//--------------------- .note.nv.cuver            --------------------------
	.section	.note.nv.cuver,"",@"SHT_NOTE"
	.sectionflags	@"SHF_NOTE_NV_CUVER"
        /*0018*/ 	.short	0x0001
        /*001a*/ 	.short	0x0064
        /*001c*/ 	.short	0x0001
        /*001e*/ 	.short	0x0000
        /*0020*/ 	.short	0x0001
        /*0022*/ 	.short	0x0000


//--------------------- .nv.info                  --------------------------
	.section	.nv.info,"",@"SHT_CUDA_INFO"
	.align	4


	//----- nvinfo : EIATTR_REGCOUNT
	.align		4
        /*0000*/ 	.byte	0x04, 0x2f
        /*0002*/ 	.short	(.L_15 - .L_14)
	.align		4
.L_14:
        /*0004*/ 	.word	index@(_ZN9deep_gemm24sm100_fp8_gemm_1d1d_implILN4cute4UMMA5MajorE0ELS3_0ELj0ELj4096ELj7168ELj128ELj224ELj128ELj1ELj128ELj128ELj64ELj4ELj128ELj128ELj1ELb0ELj136ELNS_8GemmTypeE0ELb0EN7cutlass10bfloat16_tENS_16EpilogueIdentityEEEvPijjj14CUtensorMap_stS9_S9_S9_S9_)
        /*0008*/ 	.word	0x00000038


	//----- nvinfo : EIATTR_FRAME_SIZE
	.align		4
.L_15:
        /*000c*/ 	.byte	0x04, 0x11
        /*000e*/ 	.short	(.L_17 - .L_16)
	.align		4
.L_16:
        /*0010*/ 	.word	index@($__internal_3_$__cuda_sm20_div_u16)
        /*0014*/ 	.word	0x00000000


	//----- nvinfo : EIATTR_FRAME_SIZE
	.align		4
.L_17:
        /*0018*/ 	.byte	0x04, 0x11
        /*001a*/ 	.short	(.L_19 - .L_18)
	.align		4
.L_18:
        /*001c*/ 	.word	index@($__internal_2_$__cuda_sm10x_tcgen05_guardrail_trap_unallocated_columns_being_dealloced)
        /*0020*/ 	.word	0x00000000


	//----- nvinfo : EIATTR_FRAME_SIZE
	.align		4
.L_19:
        /*0024*/ 	.byte	0x04, 0x11
        /*0026*/ 	.short	(.L_21 - .L_20)
	.align		4
.L_20:
        /*0028*/ 	.word	index@($__internal_1_$__cuda_sm10x_tcgen05_guardrail_trap_phase_invalid_during_alloc)
        /*002c*/ 	.word	0x00000000


	//----- nvinfo : EIATTR_FRAME_SIZE
	.align		4
.L_21:
        /*0030*/ 	.byte	0x04, 0x11
        /*0032*/ 	.short	(.L_23 - .L_22)
	.align		4
.L_22:
        /*0034*/ 	.word	index@($__internal_0_$__cuda_sm10x_tcgen05_guardrail_trap_col_being_dealloced_not_returned_by_alloc)
        /*0038*/ 	.word	0x00000000


	//----- nvinfo : EIATTR_FRAME_SIZE
	.align		4
.L_23:
        /*003c*/ 	.byte	0x04, 0x11
        /*003e*/ 	.short	(.L_25 - .L_24)
	.align		4
.L_24:
        /*0040*/ 	.word	index@(_ZN9deep_gemm24sm100_fp8_gemm_1d1d_implILN4cute4UMMA5MajorE0ELS3_0ELj0ELj4096ELj7168ELj128ELj224ELj128ELj1ELj128ELj128ELj64ELj4ELj128ELj128ELj1ELb0ELj136ELNS_8GemmTypeE0ELb0EN7cutlass10bfloat16_tENS_16EpilogueIdentityEEEvPijjj14CUtensorMap_stS9_S9_S9_S9_)
        /*0044*/ 	.word	0x00000000


	//----- nvinfo : EIATTR_MIN_STACK_SIZE
	.align		4
.L_25:
        /*0048*/ 	.byte	0x04, 0x12
        /*004a*/ 	.short	(.L_27 - .L_26)
	.align		4
.L_26:
        /*004c*/ 	.word	index@(_ZN9deep_gemm24sm100_fp8_gemm_1d1d_implILN4cute4UMMA5MajorE0ELS3_0ELj0ELj4096ELj7168ELj128ELj224ELj128ELj1ELj128ELj128ELj64ELj4ELj128ELj128ELj1ELb0ELj136ELNS_8GemmTypeE0ELb0EN7cutlass10bfloat16_tENS_16EpilogueIdentityEEEvPijjj14CUtensorMap_stS9_S9_S9_S9_)
        /*0050*/ 	.word	0x00000000
.L_27:


//--------------------- .nv.info._ZN9deep_gemm24sm100_fp8_gemm_1d1d_implILN4cute4UMMA5MajorE0ELS3_0ELj0ELj4096ELj7168ELj128ELj224ELj128ELj1ELj128ELj128ELj64ELj4ELj128ELj128ELj1ELb0ELj136ELNS_8GemmTypeE0ELb0EN7cutlass10bfloat16_tENS_16EpilogueIdentityEEEvPijjj14CUtensorMap_stS9_S9_S9_S9_ --------------------------
	.section	.nv.info._ZN9deep_gemm24sm100_fp8_gemm_1d1d_implILN4cute4UMMA5MajorE0ELS3_0ELj0ELj4096ELj7168ELj128ELj224ELj128ELj1ELj128ELj128ELj64ELj4ELj128ELj128ELj1ELb0ELj136ELNS_8GemmTypeE0ELb0EN7cutlass10bfloat16_tENS_16EpilogueIdentityEEEvPijjj14CUtensorMap_stS9_S9_S9_S9_,"",@"SHT_CUDA_INFO"
	.sectionflags	@""
	.align	4


	//----- nvinfo : EIATTR_CUDA_API_VERSION
	.align		4
        /*0000*/ 	.byte	0x04, 0x37
        /*0002*/ 	.short	(.L_29 - .L_28)
.L_28:
        /*0004*/ 	.word	0x00000081


	//----- nvinfo : EIATTR_KPARAM_INFO
	.align		4
.L_29:
        /*0008*/ 	.byte	0x04, 0x17
        /*000a*/ 	.short	(.L_31 - .L_30)
.L_30:
        /*000c*/ 	.word	0x00000000
        /*0010*/ 	.short	0x0008
        /*0012*/ 	.short	0x0240
        /*0014*/ 	.byte	0x00, 0xf0, 0x01, 0x02


	//----- nvinfo : EIATTR_KPARAM_INFO
	.align		4
.L_31:
        /*0018*/ 	.byte	0x04, 0x17
        /*001a*/ 	.short	(.L_33 - .L_32)
.L_32:
        /*001c*/ 	.word	0x00000000
        /*0020*/ 	.short	0x0007
        /*0022*/ 	.short	0x01c0
        /*0024*/ 	.byte	0x00, 0xf0, 0x01, 0x02


	//----- nvinfo : EIATTR_KPARAM_INFO
	.align		4
.L_33:
        /*0028*/ 	.byte	0x04, 0x17
        /*002a*/ 	.short	(.L_35 - .L_34)
.L_34:
        /*002c*/ 	.word	0x00000000
        /*0030*/ 	.short	0x0006
        /*0032*/ 	.short	0x0140
        /*0034*/ 	.byte	0x00, 0xf0, 0x01, 0x02


	//----- nvinfo : EIATTR_KPARAM_INFO
	.align		4
.L_35:
        /*0038*/ 	.byte	0x04, 0x17
        /*003a*/ 	.short	(.L_37 - .L_36)
.L_36:
        /*003c*/ 	.word	0x00000000
        /*0040*/ 	.short	0x0005
        /*0042*/ 	.short	0x00c0
        /*0044*/ 	.byte	0x00, 0xf0, 0x01, 0x02


	//----- nvinfo : EIATTR_KPARAM_INFO
	.align		4
.L_37:
        /*0048*/ 	.byte	0x04, 0x17
        /*004a*/ 	.short	(.L_39 - .L_38)
.L_38:
        /*004c*/ 	.word	0x00000000
        /*0050*/ 	.short	0x0004
        /*0052*/ 	.short	0x0040
        /*0054*/ 	.byte	0x00, 0xf0, 0x01, 0x02


	//----- nvinfo : EIATTR_KPARAM_INFO
	.align		4
.L_39:
        /*0058*/ 	.byte	0x04, 0x17
        /*005a*/ 	.short	(.L_41 - .L_40)
.L_40:
        /*005c*/ 	.word	0x00000000
        /*0060*/ 	.short	0x0003
        /*0062*/ 	.short	0x0010
        /*0064*/ 	.byte	0x00, 0xf0, 0x11, 0x00


	//----- nvinfo : EIATTR_KPARAM_INFO
	.align		4
.L_41:
        /*0068*/ 	.byte	0x04, 0x17
        /*006a*/ 	.short	(.L_43 - .L_42)
.L_42:
        /*006c*/ 	.word	0x00000000
        /*0070*/ 	.short	0x0002
        /*0072*/ 	.short	0x000c
        /*0074*/ 	.byte	0x00, 0xf0, 0x11, 0x00


	//----- nvinfo : EIATTR_KPARAM_INFO
	.align		4
.L_43:
        /*0078*/ 	.byte	0x04, 0x17
        /*007a*/ 	.short	(.L_45 - .L_44)
.L_44:
        /*007c*/ 	.word	0x00000000
        /*0080*/ 	.short	0x0001
        /*0082*/ 	.short	0x0008
        /*0084*/ 	.byte	0x00, 0xf0, 0x11, 0x00


	//----- nvinfo : EIATTR_KPARAM_INFO
	.align		4
.L_45:
        /*0088*/ 	.byte	0x04, 0x17
        /*008a*/ 	.short	(.L_47 - .L_46)
.L_46:
        /*008c*/ 	.word	0x00000000
        /*0090*/ 	.short	0x0000
        /*0092*/ 	.short	0x0000
        /*0094*/ 	.byte	0x00, 0xf5, 0x21, 0x00


	//----- nvinfo : EIATTR_AT_ENTRY_FRAGMENTS
	.align		4
.L_47:
        /*0098*/ 	.byte	0x04, 0x4f
        /*009a*/ 	.short	(.L_49 - .L_48)


	//   ....[0]....
.L_48:
        /*009c*/ 	.word	0x00000004


	//----- nvinfo : EIATTR_RESERVED_SMEM_USED
	.align		4
.L_49:
        /*00a0*/ 	.byte	0x01, 0x41
	.zero		2


	//----- nvinfo : EIATTR_SPARSE_MMA_MASK
	.align		4
        /*00a4*/ 	.byte	0x03, 0x50
        /*00a6*/ 	.short	0x0000


	//----- nvinfo : EIATTR_TCGEN05_1CTA_USED
	.align		4
        /*00a8*/ 	.byte	0x01, 0x51
	.zero		2


	//----- nvinfo : EIATTR_MAXREG_COUNT
	.align		4
        /*00ac*/ 	.byte	0x03, 0x1b
        /*00ae*/ 	.short	0x00ff


	//----- nvinfo : EIATTR_NUM_BARRIERS
	.align		4
        /*00b0*/ 	.byte	0x02, 0x4c
        /*00b2*/ 	.byte	0x09
	.zero		1


	//----- nvinfo : EIATTR_INT_WARP_WIDE_INSTR_OFFSETS
	.align		4
        /*00b4*/ 	.byte	0x04, 0x31
        /*00b6*/ 	.short	(.L_51 - .L_50)


	//   ....[0]....
.L_50:
        /*00b8*/ 	.word	0x00003f40


	//   ....[1]....
        /*00bc*/ 	.word	0x00003f60


	//----- nvinfo : EIATTR_COOP_GROUP_MASK_REGIDS
	.align		4
.L_51:
        /*00c0*/ 	.byte	0x04, 0x29
        /*00c2*/ 	.short	(.L_53 - .L_52)


	//   ....[0]....
.L_52:
        /*00c4*/ 	.word	0xffffffff


	//   ....[1]....
        /*00c8*/ 	.word	0xffffffff


	//   ....[2]....
        /*00cc*/ 	.word	0xffffffff


	//   ....[3]....
        /*00d0*/ 	.word	0xffffffff


	//   ....[4]....
        /*00d4*/ 	.word	0xffffffff


	//   ....[5]....
        /*00d8*/ 	.word	0xffffffff


	//   ....[6]....
        /*00dc*/ 	.word	0xffffffff


	//   ....[7]....
        /*00e0*/ 	.word	0xffffffff


	//   ....[8]....
        /*00e4*/ 	.word	0xffffffff


	//   ....[9]....
        /*00e8*/ 	.word	0xffffffff


	//   ....[10]....
        /*00ec*/ 	.word	0xffffffff


	//   ....[11]....
        /*00f0*/ 	.word	0xffffffff


	//   ....[12]....
        /*00f4*/ 	.word	0xffffffff


	//   ....[13]....
        /*00f8*/ 	.word	0xffffffff


	//----- nvinfo : EIATTR_COOP_GROUP_INSTR_OFFSETS
	.align		4
.L_53:
        /*00fc*/ 	.byte	0x04, 0x28
        /*00fe*/ 	.short	(.L_55 - .L_54)


	//   ....[0]....
.L_54:
        /*0100*/ 	.word	0x00000030


	//   ....[1]....
        /*0104*/ 	.word	0x00000470


	//   ....[2]....
        /*0108*/ 	.word	0x00000730


	//   ....[3]....
        /*010c*/ 	.word	0x00000b70


	//   ....[4]....
        /*0110*/ 	.word	0x00000c20


	//   ....[5]....
        /*0114*/ 	.word	0x00000cd0


	//   ....[6]....
        /*0118*/ 	.word	0x000012c0


	//   ....[7]....
        /*011c*/ 	.word	0x000012e0


	//   ....[8]....
        /*0120*/ 	.word	0x00001300


	//   ....[9]....
        /*0124*/ 	.word	0x00001550


	//   ....[10]....
        /*0128*/ 	.word	0x00001580


	//   ....[11]....
        /*012c*/ 	.word	0x000015c0


	//   ....[12]....
        /*0130*/ 	.word	0x00003e60


	//   ....[13]....
        /*0134*/ 	.word	0x00004020


	//----- nvinfo : EIATTR_VRC_CTA_INIT_COUNT
	.align		4
.L_55:
        /*0138*/ 	.byte	0x02, 0x4a
        /*013a*/ 	.byte	0x80
	.zero		1


	//----- nvinfo : EIATTR_MBARRIER_INSTR_OFFSETS
	.align		4
        /*013c*/ 	.byte	0x04, 0x39
        /*013e*/ 	.short	(.L_57 - .L_56)


	//   ....[0]....
.L_56:
        /*0140*/ 	.word	0x00000330
        /*0144*/ 	.word	0x000000ff
        /*0148*/ 	.word	0x00031800
        /*014c*/ 	.short	0x0100
        /*014e*/ 	.byte	0x05
	.zero		1


	//   ....[1]....
        /*0150*/ 	.word	0x00000340
        /*0154*/ 	.word	0x000000ff
        /*0158*/ 	.word	0x00031820
        /*015c*/ 	.short	0x0100
        /*015e*/ 	.byte	0x05
	.zero		1


	//   ....[2]....
        /*0160*/ 	.word	0x00000350
        /*0164*/ 	.word	0x000000ff
        /*0168*/ 	.word	0x00031840
        /*016c*/ 	.short	0x0100
        /*016e*/ 	.byte	0x05
	.zero		1


	//   ....[3]....
        /*0170*/ 	.word	0x00000360
        /*0174*/ 	.word	0x000000ff
        /*0178*/ 	.word	0x00031808
        /*017c*/ 	.short	0x0100
        /*017e*/ 	.byte	0x05
	.zero		1


	//   ....[4]....
        /*0180*/ 	.word	0x00000370
        /*0184*/ 	.word	0x000000ff
        /*0188*/ 	.word	0x00031828
        /*018c*/ 	.short	0x0100
        /*018e*/ 	.byte	0x05
	.zero		1


	//   ....[5]....
        /*0190*/ 	.word	0x00000380
        /*0194*/ 	.word	0x000000ff
        /*0198*/ 	.word	0x00031848
        /*019c*/ 	.short	0x0100
        /*019e*/ 	.byte	0x05
	.zero		1


	//   ....[6]....
        /*01a0*/ 	.word	0x00000390
        /*01a4*/ 	.word	0x000000ff
        /*01a8*/ 	.word	0x00031810
        /*01ac*/ 	.short	0x0100
        /*01ae*/ 	.byte	0x05
	.zero		1


	//   ....[7]....
        /*01b0*/ 	.word	0x000003a0
        /*01b4*/ 	.word	0x000000ff
        /*01b8*/ 	.word	0x00031830
        /*01bc*/ 	.short	0x0100
        /*01be*/ 	.byte	0x05
	.zero		1


	//   ....[8]....
        /*01c0*/ 	.word	0x000003b0
        /*01c4*/ 	.word	0x000000ff
        /*01c8*/ 	.word	0x00031850
        /*01cc*/ 	.short	0x0100
        /*01ce*/ 	.byte	0x05
	.zero		1


	//   ....[9]....
        /*01d0*/ 	.word	0x000003c0
        /*01d4*/ 	.word	0x000000ff
        /*01d8*/ 	.word	0x00031818
        /*01dc*/ 	.short	0x0100
        /*01de*/ 	.byte	0x05
	.zero		1


	//   ....[10]....
        /*01e0*/ 	.word	0x000003d0
        /*01e4*/ 	.word	0x000000ff
        /*01e8*/ 	.word	0x00031838
        /*01ec*/ 	.short	0x0100
        /*01ee*/ 	.byte	0x05
	.zero		1


	//   ....[11]....
        /*01f0*/ 	.word	0x000003e0
        /*01f4*/ 	.word	0x000000ff
        /*01f8*/ 	.word	0x00031858
        /*01fc*/ 	.short	0x0100
        /*01fe*/ 	.byte	0x05
	.zero		1


	//   ....[12]....
        /*0200*/ 	.word	0x000003f0
        /*0204*/ 	.word	0x000000ff
        /*0208*/ 	.word	0x00031860
        /*020c*/ 	.short	0x0100
        /*020e*/ 	.byte	0x05
	.zero		1


	//   ....[13]....
        /*0210*/ 	.word	0x00000400
        /*0214*/ 	.word	0x000000ff
        /*0218*/ 	.word	0x00031870
        /*021c*/ 	.short	0x0100
        /*021e*/ 	.byte	0x05
	.zero		1


	//   ....[14]....
        /*0220*/ 	.word	0x00000410
        /*0224*/ 	.word	0x000000ff
        /*0228*/ 	.word	0x00031868
        /*022c*/ 	.short	0x0100
        /*022e*/ 	.byte	0x05
	.zero		1


	//   ....[15]....
        /*0230*/ 	.word	0x00000420
        /*0234*/ 	.word	0x000000ff
        /*0238*/ 	.word	0x00031878
        /*023c*/ 	.short	0x0100
        /*023e*/ 	.byte	0x05
	.zero		1


	//   ....[16]....
        /*0240*/ 	.word	0x00000a20
        /*0244*/ 	.word	0x00000002
        /*0248*/ 	.word	0x00031800
        /*024c*/ 	.short	0x010a
        /*024e*/ 	.byte	0xff
	.zero		1


	//   ....[17]....
        /*0250*/ 	.word	0x00000db0
        /*0254*/ 	.word	0x00000002
        /*0258*/ 	.word	0x00000000
        /*025c*/ 	.short	0x0101
        /*025e*/ 	.byte	0xff
	.zero		1


	//   ....[18]....
        /*0260*/ 	.word	0x000010d0
        /*0264*/ 	.word	0x00000000
        /*0268*/ 	.word	0x00031870
        /*026c*/ 	.short	0x010a
        /*026e*/ 	.byte	0x08
	.zero		1


	//   ....[19]....
        /*0270*/ 	.word	0x00001150
        /*0274*/ 	.word	0x000000ff
        /*0278*/ 	.word	0x00031840
        /*027c*/ 	.short	0x010a
        /*027e*/ 	.byte	0x0a
	.zero		1


	//   ....[20]....
        /*0280*/ 	.word	0x00001520
        /*0284*/ 	.word	0x000000ff
        /*0288*/ 	.word	0x00031840
        /*028c*/ 	.short	0x010a
        /*028e*/ 	.byte	0x0d
	.zero		1


	//   ....[21]....
        /*0290*/ 	.word	0x00001af0
        /*0294*/ 	.word	0x00000003
        /*0298*/ 	.word	0x00031820
        /*029c*/ 	.short	0x010a
        /*029e*/ 	.byte	0xff
	.zero		1


	//   ....[22]....
        /*02a0*/ 	.word	0x00001d90
        /*02a4*/ 	.word	0x00000003
        /*02a8*/ 	.word	0x00031828
        /*02ac*/ 	.short	0x010a
        /*02ae*/ 	.byte	0xff
	.zero		1


	//   ....[23]....
        /*02b0*/ 	.word	0x00001ef0
        /*02b4*/ 	.word	0x00000003
        /*02b8*/ 	.word	0x00031830
        /*02bc*/ 	.short	0x010a
        /*02be*/ 	.byte	0xff
	.zero		1


	//   ....[24]....
        /*02c0*/ 	.word	0x00002040
        /*02c4*/ 	.word	0x00000003
        /*02c8*/ 	.word	0x00031838
        /*02cc*/ 	.short	0x010a
        /*02ce*/ 	.byte	0xff
	.zero		1


	//   ....[25]....
        /*02d0*/ 	.word	0x00002520
        /*02d4*/ 	.word	0x00000002
        /*02d8*/ 	.word	0x00031860
        /*02dc*/ 	.short	0x010a
        /*02de*/ 	.byte	0xff
	.zero		1


	//   ....[26]....
        /*02e0*/ 	.word	0x00003ce0
        /*02e4*/ 	.word	0x00000002
        /*02e8*/ 	.word	0x00000000
        /*02ec*/ 	.short	0x0101
        /*02ee*/ 	.byte	0xff
	.zero		1


	//   ....[27]....
        /*02f0*/ 	.word	0x00004050
        /*02f4*/ 	.word	0x00000002
        /*02f8*/ 	.word	0x00031800
        /*02fc*/ 	.short	0x010a
        /*02fe*/ 	.byte	0xff
	.zero		1


	//   ....[28]....
        /*0300*/ 	.word	0x000040d0
        /*0304*/ 	.word	0x00000000
        /*0308*/ 	.word	0x00031870
        /*030c*/ 	.short	0x010a
        /*030e*/ 	.byte	0xff
	.zero		1


	//   ....[29]....
        /*0310*/ 	.word	0x00004140
        /*0314*/ 	.word	0x00000002
        /*0318*/ 	.word	0x00031840
        /*031c*/ 	.short	0x010a
        /*031e*/ 	.byte	0xff
	.zero		1


	//   ....[30]....
        /*0320*/ 	.word	0x000041b0
        /*0324*/ 	.word	0x00000002
        /*0328*/ 	.word	0x00031840
        /*032c*/ 	.short	0x010a
        /*032e*/ 	.byte	0xff
	.zero		1


	//   ....[31]....
        /*0330*/ 	.word	0x00004220
        /*0334*/ 	.word	0x00000003
        /*0338*/ 	.word	0x00031820
        /*033c*/ 	.short	0x010a
        /*033e*/ 	.byte	0xff
	.zero		1


	//   ....[32]....
        /*0340*/ 	.word	0x00004280
        /*0344*/ 	.word	0x00000003
        /*0348*/ 	.word	0x00031828
        /*034c*/ 	.short	0x010a
        /*034e*/ 	.byte	0xff
	.zero		1


	//   ....[33]....
        /*0350*/ 	.word	0x000042e0
        /*0354*/ 	.word	0x00000003
        /*0358*/ 	.word	0x00031830
        /*035c*/ 	.short	0x010a
        /*035e*/ 	.byte	0xff
	.zero		1


	//   ....[34]....
        /*0360*/ 	.word	0x00004350
        /*0364*/ 	.word	0x00000003
        /*0368*/ 	.word	0x00031838
        /*036c*/ 	.short	0x010a
        /*036e*/ 	.byte	0xff
	.zero		1


	//   ....[35]....
        /*0370*/ 	.word	0x000043b0
        /*0374*/ 	.word	0x00000002
        /*0378*/ 	.word	0x00031860
        /*037c*/ 	.short	0x010a
        /*037e*/ 	.byte	0xff
	.zero		1


	//----- nvinfo : EIATTR_NUM_MBARRIERS
	.align		4
.L_57:
        /*0380*/ 	.byte	0x03, 0x38
        /*0382*/ 	.short	0x0010


	//----- nvinfo : EIATTR_EXIT_INSTR_OFFSETS
	.align		4
        /*0384*/ 	.byte	0x04, 0x1c
        /*0386*/ 	.short	(.L_59 - .L_58)


	//   ....[0]....
.L_58:
        /*0388*/ 	.word	0x00000830


	//   ....[1]....
        /*038c*/ 	.word	0x00000e10


	//   ....[2]....
        /*0390*/ 	.word	0x00000ef0


	//   ....[3]....
        /*0394*/ 	.word	0x00001840


	//   ....[4]....
        /*0398*/ 	.word	0x000018b0


	//   ....[5]....
        /*039c*/ 	.word	0x000021d0


	//   ....[6]....
        /*03a0*/ 	.word	0x00002230


	//   ....[7]....
        /*03a4*/ 	.word	0x00003e40


	//   ....[8]....
        /*03a8*/ 	.word	0x00004030


	//----- nvinfo : EIATTR_MAX_THREADS
	.align		4
.L_59:
        /*03ac*/ 	.byte	0x04, 0x05
        /*03ae*/ 	.short	(.L_61 - .L_60)
.L_60:
        /*03b0*/ 	.word	0x00000100
        /*03b4*/ 	.word	0x00000001
        /*03b8*/ 	.word	0x00000001


	//----- nvinfo : EIATTR_CRS_STACK_SIZE
	.align		4
.L_61:
        /*03bc*/ 	.byte	0x04, 0x1e
        /*03be*/ 	.short	(.L_63 - .L_62)
.L_62:
        /*03c0*/ 	.word	0x00000000


	//----- nvinfo : EIATTR_CBANK_PARAM_SIZE
	.align		4
.L_63:
        /*03c4*/ 	.byte	0x03, 0x19
        /*03c6*/ 	.short	0x02c0


	//----- nvinfo : EIATTR_PARAM_CBANK
	.align		4
        /*03c8*/ 	.byte	0x04, 0x0a
        /*03ca*/ 	.short	(.L_65 - .L_64)
	.align		4
.L_64:
        /*03cc*/ 	.word	index@(.nv.constant0._ZN9deep_gemm24sm100_fp8_gemm_1d1d_implILN4cute4UMMA5MajorE0ELS3_0ELj0ELj4096ELj7168ELj128ELj224ELj128ELj1ELj128ELj128ELj64ELj4ELj128ELj128ELj1ELb0ELj136ELNS_8GemmTypeE0ELb0EN7cutlass10bfloat16_tENS_16EpilogueIdentityEEEvPijjj14CUtensorMap_stS9_S9_S9_S9_)
        /*03d0*/ 	.short	0x0380
        /*03d2*/ 	.short	0x02c0


	//----- nvinfo : EIATTR_SW_WAR
	.align		4
.L_65:
        /*03d4*/ 	.byte	0x04, 0x36
        /*03d6*/ 	.short	(.L_67 - .L_66)
.L_66:
        /*03d8*/ 	.word	0x00000008
.L_67:


//--------------------- .nv.compat                --------------------------
	.section	.nv.compat,"",@"SHT_CUDA_COMPAT_INFO"
	.align	4
        /*0000*/ 	.byte	0x02, 0x02, 0x02, 0x00, 0x02, 0x05, 0x05, 0x00, 0x02, 0x03, 0x01, 0x00, 0x02, 0x06, 0x01, 0x00


//--------------------- .nv.callgraph             --------------------------
	.section	.nv.callgraph,"",@"SHT_CUDA_CALLGRAPH"
	.align	4
	.sectionentsize	8
	.align		4
        /*0000*/ 	.word	0x00000000
	.align		4
        /*0004*/ 	.word	0xffffffff
	.align		4
        /*0008*/ 	.word	0x00000000
	.align		4
        /*000c*/ 	.word	0xfffffffe
	.align		4
        /*0010*/ 	.word	0x00000000
	.align		4
        /*0014*/ 	.word	0xfffffffd
	.align		4
        /*0018*/ 	.word	0x00000000
	.align		4
        /*001c*/ 	.word	0xfffffffc


//--------------------- .nv.constant4             --------------------------
	.section	.nv.constant4,"a",@progbits
	.align	8
	.align		8
.nv.constant4:
        /*0000*/ 	.dword	_ZN47_INTERNAL_393dd6a4_9_kernel_cu_80b6a6bc_28962914cuda3std3__45__cpo5beginE
	.align		8
        /*0008*/ 	.dword	_ZN47_INTERNAL_393dd6a4_9_kernel_cu_80b6a6bc_28962914cuda3std3__45__cpo3endE
	.align		8
        /*0010*/ 	.dword	_ZN47_INTERNAL_393dd6a4_9_kernel_cu_80b6a6bc_28962914cuda3std3__45__cpo6cbeginE
	.align		8
        /*0018*/ 	.dword	_ZN47_INTERNAL_393dd6a4_9_kernel_cu_80b6a6bc_28962914cuda3std3__45__cpo4cendE
	.align		8
        /*0020*/ 	.dword	_ZN47_INTERNAL_393dd6a4_9_kernel_cu_80b6a6bc_28962914cuda3std3__449_GLOBAL__N__393dd6a4_9_kernel_cu_80b6a6bc_28962916ignoreE
	.align		8
        /*0028*/ 	.dword	_ZN47_INTERNAL_393dd6a4_9_kernel_cu_80b6a6bc_28962914cuda3std3__419piecewise_constructE
	.align		8
        /*0030*/ 	.dword	_ZN47_INTERNAL_393dd6a4_9_kernel_cu_80b6a6bc_28962914cuda3std3__48in_placeE
	.align		8
        /*0038*/ 	.dword	_ZN47_INTERNAL_393dd6a4_9_kernel_cu_80b6a6bc_28962914cuda3std6ranges3__45__cpo4swapE
	.align		8
        /*0040*/ 	.dword	_ZN47_INTERNAL_393dd6a4_9_kernel_cu_80b6a6bc_28962914cuda3std6ranges3__45__cpo9iter_moveE
	.align		8
        /*0048*/ 	.dword	_ZN47_INTERNAL_393dd6a4_9_kernel_cu_80b6a6bc_28962914cute7productE
	.align		8
        /*0050*/ 	.dword	_ZN47_INTERNAL_393dd6a4_9_kernel_cu_80b6a6bc_28962914cute1_E


//--------------------- .text._ZN9deep_gemm24sm100_fp8_gemm_1d1d_implILN4cute4UMMA5MajorE0ELS3_0ELj0ELj4096ELj7168ELj128ELj224ELj128ELj1ELj128ELj128ELj64ELj4ELj128ELj128ELj1ELb0ELj136ELNS_8GemmTypeE0ELb0EN7cutlass10bfloat16_tENS_16EpilogueIdentityEEEvPijjj14CUtensorMap_stS9_S9_S9_S9_ --------------------------
	.section	.text._ZN9deep_gemm24sm100_fp8_gemm_1d1d_implILN4cute4UMMA5MajorE0ELS3_0ELj0ELj4096ELj7168ELj128ELj224ELj128ELj1ELj128ELj128ELj64ELj4ELj128ELj128ELj1ELb0ELj136ELNS_8GemmTypeE0ELb0EN7cutlass10bfloat16_tENS_16EpilogueIdentityEEEvPijjj14CUtensorMap_stS9_S9_S9_S9_,"ax",@progbits
	.align	128
        .global         _ZN9deep_gemm24sm100_fp8_gemm_1d1d_implILN4cute4UMMA5MajorE0ELS3_0ELj0ELj4096ELj7168ELj128ELj224ELj128ELj1ELj128ELj128ELj64ELj4ELj128ELj128ELj1ELb0ELj136ELNS_8GemmTypeE0ELb0EN7cutlass10bfloat16_tENS_16EpilogueIdentityEEEvPijjj14CUtensorMap_stS9_S9_S9_S9_
        .type           _ZN9deep_gemm24sm100_fp8_gemm_1d1d_implILN4cute4UMMA5MajorE0ELS3_0ELj0ELj4096ELj7168ELj128ELj224ELj128ELj1ELj128ELj128ELj64ELj4ELj128ELj128ELj1ELb0ELj136ELNS_8GemmTypeE0ELb0EN7cutlass10bfloat16_tENS_16EpilogueIdentityEEEvPijjj14CUtensorMap_stS9_S9_S9_S9_,@function
        .size           _ZN9deep_gemm24sm100_fp8_gemm_1d1d_implILN4cute4UMMA5MajorE0ELS3_0ELj0ELj4096ELj7168ELj128ELj224ELj128ELj1ELj128ELj128ELj64ELj4ELj128ELj128ELj1ELb0ELj136ELNS_8GemmTypeE0ELb0EN7cutlass10bfloat16_tENS_16EpilogueIdentityEEEvPijjj14CUtensorMap_stS9_S9_S9_S9_,(.L_x_81 - _ZN9deep_gemm24sm100_fp8_gemm_1d1d_implILN4cute4UMMA5MajorE0ELS3_0ELj0ELj4096ELj7168ELj128ELj224ELj128ELj1ELj128ELj128ELj64ELj4ELj128ELj128ELj1ELb0ELj136ELNS_8GemmTypeE0ELb0EN7cutlass10bfloat16_tENS_16EpilogueIdentityEEEvPijjj14CUtensorMap_stS9_S9_S9_S9_)
        .other          _ZN9deep_gemm24sm100_fp8_gemm_1d1d_implILN4cute4UMMA5MajorE0ELS3_0ELj0ELj4096ELj7168ELj128ELj224ELj128ELj1ELj128ELj128ELj64ELj4ELj128ELj128ELj1ELb0ELj136ELNS_8GemmTypeE0ELb0EN7cutlass10bfloat16_tENS_16EpilogueIdentityEEEvPijjj14CUtensorMap_stS9_S9_S9_S9_,@"STO_CUDA_ENTRY STV_DEFAULT"
_ZN9deep_gemm24sm100_fp8_gemm_1d1d_implILN4cute4UMMA5MajorE0ELS3_0ELj0ELj4096ELj7168ELj128ELj224ELj128ELj1ELj128ELj128ELj64ELj4ELj128ELj128ELj1ELb0ELj136ELNS_8GemmTypeE0ELb0EN7cutlass10bfloat16_tENS_16EpilogueIdentityEEEvPijjj14CUtensorMap_stS9_S9_S9_S9_:
.text._ZN9deep_gemm24sm100_fp8_gemm_1d1d_implILN4cute4UMMA5MajorE0ELS3_0ELj0ELj4096ELj7168ELj128ELj224ELj128ELj1ELj128ELj128ELj64ELj4ELj128ELj128ELj1ELb0ELj136ELNS_8GemmTypeE0ELb0EN7cutlass10bfloat16_tENS_16EpilogueIdentityEEEvPijjj14CUtensorMap_stS9_S9_S9_S9_:
[----:B------:R-:W1:Y:S01]  /*0000*/  LDC R1, c[0x0][0x37c] ;  /* 0x0000df00ff017b82 */ /* 0x000e620000000800 */
[----:B------:R-:W2:Y:S02]  /*0010*/  S2R R0, SR_TID.X ;  /* 0x0000000000007919 */ /* 0x000ea40000002100 */
[----:B--2---:R-:W-:-:S05]  /*0020*/  SHF.R.U32.HI R0, RZ, 0x5, R0 ;  /* 0x00000005ff007819 */ /* 0x004fca0000011600 */
[----:B------:R-:W2:Y:S02]  /*0030*/  SHFL.IDX PT, R3, R0, RZ, 0x1f ;  /* 0x00001fff00037589 */ /* 0x000ea400000e0000 */
[----:B--2---:R-:W-:-:S13]  /*0040*/  ISETP.NE.AND P0, PT, R3, 0x2, PT ;  /* 0x000000020300780c */ /* 0x004fda0003f05270 */
[----:B-1----:R-:W-:Y:S05]  /*0050*/  @!P0 BRA `(.L_x_0) ;  /* 0x0000000400008947 */ /* 0x002fea0003800000 */
[----:B------:R-:W-:-:S13]  /*0060*/  ISETP.NE.AND P0, PT, R3, 0x1, PT ;  /* 0x000000010300780c */ /* 0x000fda0003f05270 */
[----:B------:R-:W-:Y:S05]  /*0070*/  @!P0 BRA `(.L_x_1) ;  /* 0x0000000000608947 */ /* 0x000fea0003800000 */
[----:B------:R-:W-:-:S13]  /*0080*/  ISETP.NE.AND P0, PT, R3, RZ, PT ;  /* 0x000000ff0300720c */ /* 0x000fda0003f05270 */
[----:B------:R-:W-:Y:S05]  /*0090*/  @P0 BRA `(.L_x_2) ;  /* 0x0000000400a80947 */ /* 0x000fea0003800000 */
[----:B------:R-:W-:Y:S01]  /*00a0*/  ELECT P0, URZ, PT ;  /* 0x0000000000ff782f */ /* 0x000fe20003800000 */
[----:B------:R-:W-:-:S12]  /*00b0*/  BSSY.RECONVERGENT B0, `(.L_x_3) ;  /* 0x0000013000007945 */ /* 0x000fd80003800200 */
[----:B------:R-:W-:Y:S05]  /*00c0*/  @!P0 BRA `(.L_x_4) ;  /* 0x0000000000448947 */ /* 0x000fea0003800000 */
[----:B------:R-:W1:Y:S02]  /*00d0*/  LDCU.64 UR4, c[0x0][0x348] ;  /* 0x00006900ff0477ac */ /* 0x000e640008000a00 */
[----:B-1----:R-:W-:Y:S02]  /*00e0*/  UIADD3 UR12, UP4, UPT, UR4, 0x40, URZ ;  /* 0x00000040040c7890 */ /* 0x002fe4000ff9e0ff */
[----:B------:R-:W-:Y:S02]  /*00f0*/  UIADD3 UR10, UP3, UPT, UR4, 0xc0, URZ ;  /* 0x000000c0040a7890 */ /* 0x000fe4000ff7e0ff */
[----:B------:R-:W-:Y:S02]  /*0100*/  UIADD3 UR8, UP2, UPT, UR4, 0x140, URZ ;  /* 0x0000014004087890 */ /* 0x000fe4000ff5e0ff */
[----:B------:R-:W-:Y:S02]  /*0110*/  UIADD3 UR6, UP1, UPT, UR4, 0x1c0, URZ ;  /* 0x000001c004067890 */ /* 0x000fe4000ff3e0ff */
[----:B------:R-:W-:-:S02]  /*0120*/  UIADD3 UR4, UP0, UPT, UR4, 0x240, URZ ;  /* 0x0000024004047890 */ /* 0x000fc4000ff1e0ff */
[----:B------:R-:W-:Y:S02]  /*0130*/  UIADD3.X UR13, UPT, UPT, URZ, UR5, URZ, UP4, !UPT ;  /* 0x00000005ff0d7290 */ /* 0x000fe4000a7fe4ff */
[----:B------:R-:W-:Y:S02]  /*0140*/  UIADD3.X UR11, UPT, UPT, URZ, UR5, URZ, UP3, !UPT ;  /* 0x00000005ff0b7290 */ /* 0x000fe40009ffe4ff */
[----:B------:R-:W-:Y:S02]  /*0150*/  UIADD3.X UR9, UPT, UPT, URZ, UR5, URZ, UP2, !UPT ;  /* 0x00000005ff097290 */ /* 0x000fe400097fe4ff */
[----:B------:R-:W-:Y:S02]  /*0160*/  UIADD3.X UR7, UPT, UPT, URZ, UR5, URZ, UP1, !UPT ;  /* 0x00000005ff077290 */ /* 0x000fe40008ffe4ff */
[----:B------:R-:W-:Y:S01]  /*0170*/  UIADD3.X UR5, UPT, UPT, URZ, UR5, URZ, UP0, !UPT ;  /* 0x00000005ff057290 */ /* 0x000fe200087fe4ff */
[----:B------:R1:W-:Y:S02]  /*0180*/  UTMACCTL.PF [UR12] ;  /* 0x000000000c0079b9 */ /* 0x0003e40008040000 */
[----:B------:R1:W-:Y:S02]  /*0190*/  UTMACCTL.PF [UR10] ;  /* 0x000000000a0079b9 */ /* 0x0003e40008040000 */
[----:B------:R1:W-:Y:S02]  /*01a0*/  UTMACCTL.PF [UR8] ;  /* 0x00000000080079b9 */ /* 0x0003e40008040000 */
[----:B------:R1:W-:Y:S02]  /*01b0*/  UTMACCTL.PF [UR6] ;  /* 0x00000000060079b9 */ /* 0x0003e40008040000 */
[----:B------:R1:W-:Y:S02]  /*01c0*/  UTMACCTL.PF [UR4] ;  /* 0x00000000040079b9 */ /* 0x0003e40008040000 */
[----:B-1----:R-:W-:Y:S01]  /*01d0*/  NOP ;  /* 0x0000000000007918 */ /* 0x002fe20000000000 */
.L_x_4:
[----:B------:R-:W-:Y:S05]  /*01e0*/  BSYNC.RECONVERGENT B0 ;  /* 0x0000000000007941 */ /* 0x000fea0003800200 */
.L_x_3:
[----:B------:R-:W-:Y:S05]  /*01f0*/  BRA `(.L_x_2) ;  /* 0x0000000400507947 */ /* 0x000fea0003800000 */
.L_x_1:
[----:B------:R-:W-:Y:S01]  /*0200*/  ELECT P0, URZ, PT ;  /* 0x0000000000ff782f */ /* 0x000fe20003800000 */
[----:B------:R-:W-:-:S12]  /*0210*/  BSSY.RECONVERGENT B0, `(.L_x_5) ;  /* 0x0000023000007945 */ /* 0x000fd80003800200 */
[----:B------:R-:W-:Y:S05]  /*0220*/  @!P0 BRA `(.L_x_6) ;  /* 0x0000000000848947 */ /* 0x000fea0003800000 */
[----:B------:R-:W1:Y:S01]  /*0230*/  S2UR UR5, SR_CgaCtaId ;  /* 0x00000000000579c3 */ /* 0x000e620000008800 */
[----:B------:R-:W-:Y:S01]  /*0240*/  UMOV UR7, 0x400 ;  /* 0x0000040000077882 */ /* 0x000fe20000000000 */
[----:B------:R-:W-:Y:S01]  /*0250*/  UMOV UR6, 0x1 ;  /* 0x0000000100067882 */ /* 0x000fe20000000000 */
[----:B------:R-:W-:Y:S02]  /*0260*/  UMOV UR4, 0x20 ;  /* 0x0000002000047882 */ /* 0x000fe40000000000 */
[----:B------:R-:W-:-:S04]  /*0270*/  UIADD3 UR8, UPT, UPT, -UR4, 0x100000, URZ ;  /* 0x0010000004087890 */ /* 0x000fc8000fffe1ff */
[----:B------:R-:W-:Y:S02]  /*0280*/  USHF.L.U32 UR9, UR8, 0xb, URZ ;  /* 0x0000000b08097899 */ /* 0x000fe400080006ff */
[----:B------:R-:W-:Y:S01]  /*0290*/  USHF.L.U32 UR8, UR8, 0x1, URZ ;  /* 0x0000000108087899 */ /* 0x000fe200080006ff */
[----:B------:R-:W-:Y:S02]  /*02a0*/  UMOV UR4, 0x80 ;  /* 0x0000008000047882 */ /* 0x000fe40000000000 */
[----:B------:R-:W-:-:S04]  /*02b0*/  UIADD3 UR10, UPT, UPT, -UR4, 0x100000, URZ ;  /* 0x00100000040a7890 */ /* 0x000fc8000fffe1ff */
[----:B------:R-:W-:Y:S02]  /*02c0*/  USHF.L.U32 UR11, UR10, 0xb, URZ ;  /* 0x0000000b0a0b7899 */ /* 0x000fe400080006ff */
[----:B------:R-:W-:Y:S02]  /*02d0*/  USHF.L.U32 UR10, UR10, 0x1, URZ ;  /* 0x000000010a0a7899 */ /* 0x000fe400080006ff */
[----:B-1----:R-:W-:Y:S02]  /*02e0*/  ULEA UR5, UR5, UR7, 0x18 ;  /* 0x0000000705057291 */ /* 0x002fe4000f8ec0ff */
[----:B------:R-:W-:-:S04]  /*02f0*/  UIADD3 UR6, UPT, UPT, -UR6, 0x100000, URZ ;  /* 0x0010000006067890 */ /* 0x000fc8000fffe1ff */
[----:B------:R-:W-:Y:S02]  /*0300*/  USHF.L.U32 UR7, UR6, 0xb, URZ ;  /* 0x0000000b06077899 */ /* 0x000fe400080006ff */
[----:B------:R-:W-:Y:S01]  /*0310*/  USHF.L.U32 UR6, UR6, 0x1, URZ ;  /* 0x0000000106067899 */ /* 0x000fe200080006ff */
[----:B------:R-:W1:Y:S11]  /*0320*/  FENCE.VIEW.ASYNC.S ;  /* 0x00000000000073c6 */ /* 0x000e760000000000 */
[----:B-1----:R1:W2:Y:S01]  /*0330*/  SYNCS.EXCH.64 URZ, [UR5+0x31800], UR6 ;  /* 0x0318000605ff75b2 */ /* 0x0022a20008000100 */
[----:B------:R1:W3:Y:S01]  /*0340*/  SYNCS.EXCH.64 URZ, [UR5+0x31820], UR6 ;  /* 0x0318200605ff75b2 */ /* 0x0002e20008000100 */
[----:B------:R1:W4:Y:S01]  /*0350*/  SYNCS.EXCH.64 URZ, [UR5+0x31840], UR8 ;  /* 0x0318400805ff75b2 */ /* 0x0003220008000100 */
[----:B------:R1:W5:Y:S01]  /*0360*/  SYNCS.EXCH.64 URZ, [UR5+0x31808], UR6 ;  /* 0x0318080605ff75b2 */ /* 0x0003620008000100 */
[----:B------:R1:W1:Y:S01]  /*0370*/  SYNCS.EXCH.64 URZ, [UR5+0x31828], UR6 ;  /* 0x0318280605ff75b2 */ /* 0x0002620008000100 */
        /* <DEDUP_REMOVED lines=11> */
[----:B------:R-:W-:Y:S01]  /*0430*/  NOP ;  /* 0x0000000000007918 */ /* 0x000fe20000000000 */
.L_x_6:
[----:B-1----:R-:W-:Y:S05]  /*0440*/  BSYNC.RECONVERGENT B0 ;  /* 0x0000000000007941 */ /* 0x002fea0003800200 */
.L_x_5:
[----:B------:R-:W-:Y:S05]  /*0450*/  BRA `(.L_x_2) ;  /* 0x0000000000b87947 */ /* 0x000fea0003800000 */
.L_x_0:
[----:B------:R-:W1:Y:S01]  /*0460*/  S2UR UR6, SR_CgaCtaId ;  /* 0x00000000000679c3 */ /* 0x000e620000008800 */
[----:B------:R-:W-:Y:S01]  /*0470*/  NOP ;  /* 0x0000000000007918 */ /* 0x000fe20000000000 */
[----:B------:R-:W-:Y:S01]  /*0480*/  UMOV UR4, 0x40 ;  /* 0x0000004000047882 */ /* 0x000fe20000000000 */
[----:B------:R-:W-:Y:S01]  /*0490*/  UMOV UR5, 0x400 ;  /* 0x0000040000057882 */ /* 0x000fe20000000000 */
[----:B-1----:R-:W-:Y:S02]  /*04a0*/  ULEA UR4, UR6, UR4, 0x18 ;  /* 0x0000000406047291 */ /* 0x002fe4000f8ec0ff */
[----:B------:R-:W-:-:S07]  /*04b0*/  ULEA UR5, UR6, UR5, 0x18 ;  /* 0x0000000506057291 */ /* 0x000fce000f8ec0ff */
[----:B------:R-:W1:Y:S02]  /*04c0*/  LDS.U8 R0, [UR4] ;  /* 0x00000004ff007984 */ /* 0x000e640008000000 */
[----:B-1----:R-:W-:-:S13]  /*04d0*/  ISETP.NE.AND P0, PT, R0, RZ, PT ;  /* 0x000000ff0000720c */ /* 0x002fda0003f05270 */
[----:B------:R-:W-:Y:S05]  /*04e0*/  @P0 BRA `(.L_x_7) ;  /* 0x00000000007c0947 */ /* 0x000fea0003800000 */
[----:B------:R-:W-:-:S13]  /*04f0*/  ELECT P0, URZ, PT ;  /* 0x0000000000ff782f */ /* 0x000fda0003800000 */
[----:B------:R-:W-:Y:S05]  /*0500*/  @!P0 BRA `(.L_x_8) ;  /* 0x0000000000848947 */ /* 0x000fea0003800000 */
[----:B------:R-:W-:Y:S01]  /*0510*/  UMOV UR4, 0x10 ;  /* 0x0000001000047882 */ /* 0x000fe20000000000 */
[----:B------:R-:W-:-:S04]  /*0520*/  IMAD.MOV.U32 R2, RZ, RZ, 0xffff ;  /* 0x0000ffffff027424 */ /* 0x000fc800078e00ff */
[----:B------:R-:W-:Y:S04]  /*0530*/  DEPBAR.LE SB1, 0x36 ;  /* 0x00009d800000791a */ /* 0x000fe80000000000 */
[----:B------:R-:W1:Y:S02]  /*0540*/  UTCATOMSWS.FIND_AND_SET.ALIGN UP0, UR4, UR4 ;  /* 0x00000004000475e3 */ /* 0x000e640008000800 */
[----:B-1----:R-:W-:Y:S01]  /*0550*/  PLOP3.LUT P0, PT, PT, PT, UP0, 0x80, 0x8 ;  /* 0x000000000008781c */ /* 0x002fe20003f0f008 */
[----:B------:R-:W-:-:S03]  /*0560*/  IMAD.U32 R7, RZ, RZ, UR4 ;  /* 0x00000004ff077e24 */ /* 0x000fc6000f8e00ff */
[----:B------:R-:W-:-:S04]  /*0570*/  SEL R0, RZ, 0xffffffff, !P0 ;  /* 0xffffffffff007807 */ /* 0x000fc80004000000 */
[----:B------:R-:W-:Y:S01]  /*0580*/  ISETP.NE.AND P0, PT, R0, RZ, PT ;  /* 0x000000ff0000720c */ /* 0x000fe20003f05270 */
[----:B------:R-:W-:-:S12]  /*0590*/  IMAD.MOV.U32 R0, RZ, RZ, 0x1 ;  /* 0x00000001ff007424 */ /* 0x000fd800078e00ff */
[----:B------:R-:W-:Y:S05]  /*05a0*/  @P0 BRA `(.L_x_9) ;  /* 0x0000000000240947 */ /* 0x000fea0003800000 */
.L_x_10:
[----:B------:R-:W-:Y:S05]  /*05b0*/  NANOSLEEP 0x64 ;  /* 0x000000640000795d */ /* 0x000fea0003800000 */
[----:B------:R-:W-:-:S05]  /*05c0*/  UMOV UR4, 0x10 ;  /* 0x0000001000047882 */ /* 0x000fca0000000000 */
[----:B------:R-:W-:Y:S04]  /*05d0*/  DEPBAR.LE SB1, 0x36 ;  /* 0x00009d800000791a */ /* 0x000fe80000000000 */
[----:B------:R-:W1:Y:S02]  /*05e0*/  UTCATOMSWS.FIND_AND_SET.ALIGN UP0, UR4, UR4 ;  /* 0x00000004000475e3 */ /* 0x000e640008000800 */
[----:B-1----:R-:W-:Y:S01]  /*05f0*/  PLOP3.LUT P0, PT, PT, PT, UP0, 0x80, 0x8 ;  /* 0x000000000008781c */ /* 0x002fe20003f0f008 */
[----:B------:R-:W-:-:S03]  /*0600*/  IMAD.U32 R7, RZ, RZ, UR4 ;  /* 0x00000004ff077e24 */ /* 0x000fc6000f8e00ff */
[----:B------:R-:W-:-:S04]  /*0610*/  SEL R4, RZ, 0xffffffff, !P0 ;  /* 0xffffffffff047807 */ /* 0x000fc80004000000 */
[----:B------:R-:W-:-:S13]  /*0620*/  ISETP.NE.AND P0, PT, R4, RZ, PT ;  /* 0x000000ff0400720c */ /* 0x000fda0003f05270 */
[----:B------:R-:W-:Y:S05]  /*0630*/  @!P0 BRA `(.L_x_10) ;  /* 0xfffffffc00dc8947 */ /* 0x000fea000383ffff */
.L_x_9:
[C---:B------:R-:W-:Y:S01]  /*0640*/  VIADD R5, R7.reuse, 0x10 ;  /* 0x0000001007057836 */ /* 0x040fe20000000000 */
[----:B------:R-:W-:Y:S01]  /*0650*/  UMOV UR4, 0x50 ;  /* 0x0000005000047882 */ /* 0x000fe20000000000 */
[----:B------:R-:W-:Y:S01]  /*0660*/  SHF.L.U32 R2, R2, R7, RZ ;  /* 0x0000000702027219 */ /* 0x000fe200000006ff */
[----:B------:R-:W-:Y:S01]  /*0670*/  ULEA UR4, UR6, UR4, 0x18 ;  /* 0x0000000406047291 */ /* 0x000fe2000f8ec0ff */
[----:B------:R-:W-:Y:S01]  /*0680*/  IMAD.SHL.U32 R7, R7, 0x20, RZ ;  /* 0x0000002007077824 */ /* 0x000fe200078e00ff */
[----:B------:R-:W-:-:S04]  /*0690*/  SHF.L.U32 R5, R0, R5, RZ ;  /* 0x0000000500057219 */ /* 0x000fc800000006ff */
[----:B------:R-:W-:-:S05]  /*06a0*/  LOP3.LUT R2, R5, R2, RZ, 0xfc, !PT ;  /* 0x0000000205027212 */ /* 0x000fca00078efcff */
[----:B------:R1:W-:Y:S04]  /*06b0*/  ATOMS.OR RZ, [UR4], R2 ;  /* 0x00000002ffff798c */ /* 0x0003e8000b000004 */
[----:B------:R1:W-:Y:S01]  /*06c0*/  STS [UR5+0x31880], R7 ;  /* 0x03188007ff007988 */ /* 0x0003e20008000805 */
[----:B------:R-:W-:Y:S05]  /*06d0*/  BRA `(.L_x_8) ;  /* 0x0000000000107947 */ /* 0x000fea0003800000 */
.L_x_7:
[----:B------:R-:W-:Y:S02]  /*06e0*/  MOV R0, 0xffffffff ;  /* 0xffffffff00007802 */ /* 0x000fe40000000f00 */
[----:B------:R-:W-:-:S03]  /*06f0*/  MOV R4, 0x720 ;  /* 0x0000072000047802 */ /* 0x000fc60000000f00 */
[----:B------:R1:W-:Y:S04]  /*0700*/  STS [UR5+0x31880], R0 ;  /* 0x03188000ff007988 */ /* 0x0003e80008000805 */
[----:B-1----:R-:W-:Y:S05]  /*0710*/  CALL.REL.NOINC `($__internal_1_$__cuda_sm10x_tcgen05_guardrail_trap_phase_invalid_during_alloc) ;  /* 0x0000003c00447944 */ /* 0x002fea0003c00000 */
.L_x_8:
[----:B------:R-:W-:Y:S05]  /*0720*/  WARPSYNC.ALL ;  /* 0x0000000000007948 */ /* 0x000fea0003800000 */
[----:B------:R-:W-:Y:S01]  /*0730*/  NOP ;  /* 0x0000000000007918 */ /* 0x000fe20000000000 */
.L_x_2:
[----:B------:R-:W1:Y:S01]  /*0740*/  LDC R0, c[0x0][0x388] ;  /* 0x0000e200ff007b82 */ /* 0x000e620000000800 */
[----:B------:R-:W5:Y:S07]  /*0750*/  S2R R21, SR_LANEID ;  /* 0x0000000000157919 */ /* 0x000f6e0000000000 */
[----:B--2345:R-:W-:Y:S01]  /*0760*/  BAR.SYNC.DEFER_BLOCKING 0x0 ;  /* 0x0000000000007b1d */ /* 0x03cfe20000010000 */
[----:B------:R-:W-:Y:S02]  /*0770*/  ISETP.NE.AND P0, PT, R3, RZ, PT ;  /* 0x000000ff0300720c */ /* 0x000fe40003f05270 */
[----:B-1----:R-:W-:-:S04]  /*0780*/  IADD3 R0, PT, PT, R0, 0x7f, RZ ;  /* 0x0000007f00007810 */ /* 0x002fc80007ffe0ff */
[----:B------:R-:W-:-:S05]  /*0790*/  SHF.R.U32.HI R31, RZ, 0x7, R0 ;  /* 0x00000007ff1f7819 */ /* 0x000fca0000011600 */
[----:B------:R-:W-:Y:S02]  /*07a0*/  IMAD R5, R31, 0x13, RZ ;  /* 0x000000131f057824 */ /* 0x000fe400078e02ff */
[----:B------:R-:W-:Y:S05]  /*07b0*/  @!P0 BRA `(.L_x_11) ;  /* 0x00000010002c8947 */ /* 0x000fea0003800000 */
[----:B------:R-:W-:Y:S01]  /*07c0*/  ISETP.NE.AND P0, PT, R3, 0x1, PT ;  /* 0x000000010300780c */ /* 0x000fe20003f05270 */
[----:B------:R-:W1:-:S12]  /*07d0*/  S2UR UR5, SR_CgaCtaId ;  /* 0x00000000000579c3 */ /* 0x000e580000008800 */
[----:B------:R-:W-:Y:S05]  /*07e0*/  @!P0 BRA `(.L_x_12) ;  /* 0x0000000400948947 */ /* 0x000fea0003800000 */
[----:B------:R-:W-:-:S13]  /*07f0*/  ISETP.NE.AND P0, PT, R3, 0x2, PT ;  /* 0x000000020300780c */ /* 0x000fda0003f05270 */
[----:B------:R-:W-:Y:S05]  /*0800*/  @P0 BRA `(.L_x_13) ;  /* 0x0000001800800947 */ /* 0x000fea0003800000 */
[----:B------:R-:W2:Y:S02]  /*0810*/  S2UR UR4, SR_CTAID.X ;  /* 0x00000000000479c3 */ /* 0x000ea40000002500 */
[----:B--2---:R-:W-:-:S13]  /*0820*/  ISETP.LE.U32.AND P0, PT, R5, UR4, PT ;  /* 0x0000000405007c0c */ /* 0x004fda000bf03070 */
[----:B-1----:R-:W-:Y:S05]  /*0830*/  @P0 EXIT ;  /* 0x000000000000094d */ /* 0x002fea0003800000 */
[--C-:B------:R-:W-:Y:S01]  /*0840*/  SHF.R.U32.HI R20, RZ, 0x3, R21.reuse ;  /* 0x00000003ff147819 */ /* 0x100fe20000011615 */
[----:B------:R-:W-:Y:S01]  /*0850*/  ULOP3.LUT UR4, URZ, UR4, URZ, 0x33, !UPT ;  /* 0x00000004ff047292 */ /* 0x000fe2000f8e33ff */
[----:B------:R-:W-:Y:S02]  /*0860*/  HFMA2 R15, -RZ, RZ, 0, 0 ;  /* 0x00000000ff0f7431 */ /* 0x000fe400000001ff */
[----:B------:R-:W-:Y:S01]  /*0870*/  IMAD.MOV.U32 R16, RZ, RZ, RZ ;  /* 0x000000ffff107224 */ /* 0x000fe200078e00ff */
[C---:B------:R-:W-:Y:S01]  /*0880*/  LOP3.LUT R6, R20.reuse, 0x1, RZ, 0x3c, !PT ;  /* 0x0000000114067812 */ /* 0x040fe200078e3cff */
[C---:B------:R-:W-:Y:S01]  /*0890*/  IMAD.SHL.U32 R0, R20.reuse, 0x20, RZ ;  /* 0x0000002014007824 */ /* 0x040fe200078e00ff */
[C---:B------:R-:W-:Y:S01]  /*08a0*/  LOP3.LUT R18, R20.reuse, 0x2, RZ, 0x3c, !PT ;  /* 0x0000000214127812 */ /* 0x040fe200078e3cff */
[----:B------:R-:W-:Y:S01]  /*08b0*/  VIADD R25, R5, UR4 ;  /* 0x0000000405197c36 */ /* 0x000fe20008000000 */
[----:B------:R-:W-:Y:S01]  /*08c0*/  LOP3.LUT R4, R20, 0x3, RZ, 0x3c, !PT ;  /* 0x0000000314047812 */ /* 0x000fe200078e3cff */
[----:B------:R-:W-:Y:S01]  /*08d0*/  IMAD R20, R21, 0x4, R20 ;  /* 0x0000000415147824 */ /* 0x000fe200078e0214 */
[C---:B------:R-:W-:Y:S01]  /*08e0*/  LOP3.LUT R2, R0.reuse, 0x20, RZ, 0x3c, !PT ;  /* 0x0000002000027812 */ /* 0x040fe200078e3cff */
[----:B------:R-:W-:Y:S01]  /*08f0*/  IMAD.HI.U32 R25, R25, -0xf0f0f0f, RZ ;  /* 0xf0f0f0f119197827 */ /* 0x000fe200078e00ff */
[C---:B------:R-:W-:Y:S01]  /*0900*/  LOP3.LUT R22, R0.reuse, 0x40, RZ, 0x3c, !PT ;  /* 0x0000004000167812 */ /* 0x040fe200078e3cff */
[----:B------:R-:W-:Y:S01]  /*0910*/  UMOV UR5, URZ ;  /* 0x000000ff00057c82 */ /* 0x000fe20008000000 */
[CC--:B------:R-:W-:Y:S01]  /*0920*/  IADD3 R24, PT, PT, R0.reuse, R21.reuse, RZ ;  /* 0x0000001500187210 */ /* 0x0c0fe20007ffe0ff */
[C---:B------:R-:W-:Y:S01]  /*0930*/  IMAD R19, R21.reuse, 0x4, R6 ;  /* 0x0000000415137824 */ /* 0x040fe200078e0206 */
[----:B------:R-:W-:Y:S01]  /*0940*/  LOP3.LUT R0, R0, 0x60, RZ, 0x3c, !PT ;  /* 0x0000006000007812 */ /* 0x000fe200078e3cff */
[C---:B------:R-:W-:Y:S01]  /*0950*/  IMAD R18, R21.reuse, 0x4, R18 ;  /* 0x0000000415127824 */ /* 0x040fe200078e0212 */
[----:B------:R-:W-:Y:S01]  /*0960*/  LEA R17, R21, R4, 0x2 ;  /* 0x0000000415117211 */ /* 0x000fe200078e10ff */
[----:B------:R-:W-:Y:S01]  /*0970*/  IMAD.IADD R23, R2, 0x1, R21 ;  /* 0x0000000102177824 */ /* 0x000fe200078e0215 */
[----:B------:R-:W-:Y:S01]  /*0980*/  SHF.R.U32.HI R25, RZ, 0x7, R25 ;  /* 0x00000007ff197819 */ /* 0x000fe20000011619 */
[----:B------:R-:W-:Y:S01]  /*0990*/  IMAD.IADD R22, R22, 0x1, R21 ;  /* 0x0000000116167824 */ /* 0x000fe200078e0215 */
[----:B------:R-:W-:-:S07]  /*09a0*/  IADD3 R21, PT, PT, R0, R21, RZ ;  /* 0x0000001500157210 */ /* 0x000fce0007ffe0ff */
.L_x_17:
[----:B-1----:R-:W1:Y:S01]  /*09b0*/  S2R R0, SR_CgaCtaId ;  /* 0x0000000000007919 */ /* 0x002e620000008800 */
[----:B------:R-:W-:Y:S01]  /*09c0*/  MOV R3, 0x400 ;  /* 0x0000040000037802 */ /* 0x000fe20000000f00 */
[----:B------:R-:W-:-:S03]  /*09d0*/  UMOV UR4, URZ ;  /* 0x000000ff00047c82 */ /* 0x000fc60008000000 */
[----:B-1----:R-:W-:-:S07]  /*09e0*/  LEA R0, R0, R3, 0x18 ;  /* 0x0000000300007211 */ /* 0x002fce00078ec0ff */
.L_x_16:
[----:B-1----:R-:W-:Y:S01]  /*09f0*/  LEA R2, R15, R0, 0x3 ;  /* 0x000000000f027211 */ /* 0x002fe200078e18ff */
[----:B------:R-:W-:Y:S01]  /*0a00*/  ULOP3.LUT UP0, URZ, UR4, 0x3, URZ, 0xc0, !UPT ;  /* 0x0000000304ff7892 */ /* 0x000fe2000f80c0ff */
[----:B------:R-:W-:-:S04]  /*0a10*/  SHF.L.U32 R5, R16, 0x1f, RZ ;  /* 0x0000001f10057819 */ /* 0x000fc800000006ff */
[----:B------:R-:W1:Y:S02]  /*0a20*/  SYNCS.PHASECHK.TRANS64.TRYWAIT P0, [R2+URZ+0x31800], R5 ;  /* 0x03180005020075a7 */ /* 0x000e6400080011ff */
[----:B-1----:R-:W-:Y:S05]  /*0a30*/  @!P0 BRA `(.L_x_14) ;  /* 0x0000003400808947 */ /* 0x002fea0003800000 */
.L_x_60:
[----:B------:R-:W-:Y:S05]  /*0a40*/  BRA.U UP0, `(.L_x_15) ;  /* 0x0000000100bc7547 */ /* 0x000fea000b800000 */
[C-C-:B------:R-:W-:Y:S02]  /*0a50*/  IMAD R26, R15.reuse, 0x200, R0.reuse ;  /* 0x000002000f1a7824 */ /* 0x140fe400078e0200 */
[----:B------:R-:W-:Y:S02]  /*0a60*/  IMAD R3, R15, 0x400, R0 ;  /* 0x000004000f037824 */ /* 0x000fe400078e0200 */
[--C-:B------:R-:W-:Y:S01]  /*0a70*/  IMAD R9, R24, 0x4, R26.reuse ;  /* 0x0000000418097824 */ /* 0x100fe200078e021a */
[-C--:B------:R-:W-:Y:S01]  /*0a80*/  LEA R8, R23, R26.reuse, 0x2 ;  /* 0x0000001a17087211 */ /* 0x080fe200078e10ff */
[--C-:B------:R-:W-:Y:S01]  /*0a90*/  IMAD R29, R22, 0x4, R26.reuse ;  /* 0x00000004161d7824 */ /* 0x100fe200078e021a */
[-C--:B------:R-:W-:Y:S01]  /*0aa0*/  LEA R27, R21, R26.reuse, 0x2 ;  /* 0x0000001a151b7211 */ /* 0x080fe200078e10ff */
[--C-:B-1----:R-:W-:Y:S01]  /*0ab0*/  IMAD R5, R19, 0x4, R26.reuse ;  /* 0x0000000413057824 */ /* 0x102fe200078e021a */
[-C--:B------:R-:W-:Y:S01]  /*0ac0*/  LEA R6, R20, R26.reuse, 0x2 ;  /* 0x0000001a14067211 */ /* 0x080fe200078e10ff */
[----:B------:R-:W1:Y:S01]  /*0ad0*/  LDS R9, [R9+0x30000] ;  /* 0x0300000009097984 */ /* 0x000e620000000800 */
[----:B------:R-:W-:Y:S01]  /*0ae0*/  LEA R4, R18, R26, 0x2 ;  /* 0x0000001a12047211 */ /* 0x000fe200078e10ff */
[----:B------:R-:W-:Y:S01]  /*0af0*/  IMAD R26, R17, 0x4, R26 ;  /* 0x00000004111a7824 */ /* 0x000fe200078e021a */
[-C--:B------:R-:W-:Y:S01]  /*0b00*/  LEA R14, R24, R3.reuse, 0x2 ;  /* 0x00000003180e7211 */ /* 0x080fe200078e10ff */
[----:B------:R-:W2:Y:S01]  /*0b10*/  LDS R8, [R8+0x30000] ;  /* 0x0300000008087984 */ /* 0x000ea20000000800 */
[--C-:B------:R-:W-:Y:S01]  /*0b20*/  IMAD R11, R23, 0x4, R3.reuse ;  /* 0x00000004170b7824 */ /* 0x100fe200078e0203 */
[----:B------:R-:W-:Y:S01]  /*0b30*/  LEA R10, R22, R3, 0x2 ;  /* 0x00000003160a7211 */ /* 0x000fe200078e10ff */
[----:B------:R-:W-:Y:S01]  /*0b40*/  IMAD R7, R21, 0x4, R3 ;  /* 0x0000000415077824 */ /* 0x000fe200078e0203 */
[----:B------:R-:W3:Y:S04]  /*0b50*/  LDS R29, [R29+0x30000] ;  /* 0x030000001d1d7984 */ /* 0x000ee80000000800 */
[----:B------:R-:W4:Y:S01]  /*0b60*/  LDS R27, [R27+0x30000] ;  /* 0x030000001b1b7984 */ /* 0x000f220000000800 */
[----:B------:R-:W-:-:S03]  /*0b70*/  NOP ;  /* 0x0000000000007918 */ /* 0x000fc60000000000 */
[----:B-1----:R1:W-:Y:S04]  /*0b80*/  STS [R6+0x30000], R9 ;  /* 0x0300000906007388 */ /* 0x0023e80000000800 */
[----:B--2---:R2:W-:Y:S04]  /*0b90*/  STS [R5+0x30000], R8 ;  /* 0x0300000805007388 */ /* 0x0045e80000000800 */
[----:B---3--:R3:W-:Y:S04]  /*0ba0*/  STS [R4+0x30000], R29 ;  /* 0x0300001d04007388 */ /* 0x0087e80000000800 */
[----:B----4-:R-:W-:Y:S04]  /*0bb0*/  STS [R26+0x30000], R27 ;  /* 0x0300001b1a007388 */ /* 0x010fe80000000800 */
[----:B------:R-:W4:Y:S04]  /*0bc0*/  LDS R13, [R14+0x30800] ;  /* 0x030800000e0d7984 */ /* 0x000f280000000800 */
[----:B------:R-:W5:Y:S04]  /*0bd0*/  LDS R12, [R11+0x30800] ;  /* 0x030800000b0c7984 */ /* 0x000f680000000800 */
[----:B------:R-:W5:Y:S01]  /*0be0*/  LDS R9, [R10+0x30800] ;  /* 0x030800000a097984 */ /* 0x000f620000000800 */
[----:B-1----:R-:W-:-:S03]  /*0bf0*/  LEA R6, R20, R3, 0x2 ;  /* 0x0000000314067211 */ /* 0x002fc600078e10ff */
[----:B------:R-:W1:Y:S01]  /*0c00*/  LDS R8, [R7+0x30800] ;  /* 0x0308000007087984 */ /* 0x000e620000000800 */
[----:B--2---:R-:W-:Y:S01]  /*0c10*/  IMAD R5, R19, 0x4, R3 ;  /* 0x0000000413057824 */ /* 0x004fe200078e0203 */
[----:B------:R-:W-:Y:S01]  /*0c20*/  NOP ;  /* 0x0000000000007918 */ /* 0x000fe20000000000 */
[-C--:B---3--:R-:W-:Y:S02]  /*0c30*/  LEA R4, R18, R3.reuse, 0x2 ;  /* 0x0000000312047211 */ /* 0x088fe400078e10ff */
[----:B------:R-:W-:Y:S01]  /*0c40*/  LEA R3, R17, R3, 0x2 ;  /* 0x0000000311037211 */ /* 0x000fe200078e10ff */
[----:B----4-:R-:W-:Y:S04]  /*0c50*/  STS [R6+0x30800], R13 ;  /* 0x0308000d06007388 */ /* 0x010fe80000000800 */
[----:B-----5:R-:W-:Y:S04]  /*0c60*/  STS [R5+0x30800], R12 ;  /* 0x0308000c05007388 */ /* 0x020fe80000000800 */
[----:B------:R-:W-:Y:S04]  /*0c70*/  STS [R4+0x30800], R9 ;  /* 0x0308000904007388 */ /* 0x000fe80000000800 */
[----:B-1----:R-:W-:Y:S04]  /*0c80*/  STS [R3+0x30800], R8 ;  /* 0x0308000803007388 */ /* 0x002fe80000000800 */
[----:B------:R-:W1:Y:S04]  /*0c90*/  LDS R27, [R14+0x30a00] ;  /* 0x030a00000e1b7984 */ /* 0x000e680000000800 */
[----:B------:R-:W2:Y:S04]  /*0ca0*/  LDS R26, [R11+0x30a00] ;  /* 0x030a00000b1a7984 */ /* 0x000ea80000000800 */
[----:B------:R-:W3:Y:S04]  /*0cb0*/  LDS R29, [R10+0x30a00] ;  /* 0x030a00000a1d7984 */ /* 0x000ee80000000800 */
[----:B------:R-:W4:Y:S01]  /*0cc0*/  LDS R28, [R7+0x30a00] ;  /* 0x030a0000071c7984 */ /* 0x000f220000000800 */
[----:B------:R-:W-:-:S03]  /*0cd0*/  NOP ;  /* 0x0000000000007918 */ /* 0x000fc60000000000 */
[----:B-1----:R5:W-:Y:S04]  /*0ce0*/  STS [R6+0x30a00], R27 ;  /* 0x030a001b06007388 */ /* 0x002be80000000800 */
[----:B--2---:R5:W-:Y:S04]  /*0cf0*/  STS [R5+0x30a00], R26 ;  /* 0x030a001a05007388 */ /* 0x004be80000000800 */
[----:B---3--:R5:W-:Y:S04]  /*0d00*/  STS [R4+0x30a00], R29 ;  /* 0x030a001d04007388 */ /* 0x008be80000000800 */
[----:B----4-:R5:W-:Y:S01]  /*0d10*/  STS [R3+0x30a00], R28 ;  /* 0x030a001c03007388 */ /* 0x010be20000000800 */
[----:B------:R1:W-:Y:S06]  /*0d20*/  MEMBAR.ALL.CTA ;  /* 0x0000000000007992 */ /* 0x0003ec0000008000 */
[----:B-1----:R-:W2:Y:S02]  /*0d30*/  FENCE.VIEW.ASYNC.S ;  /* 0x00000000000073c6 */ /* 0x002ea40000000000 */
.L_x_15:
[----:B-1----:R-:W-:Y:S01]  /*0d40*/  VIADD R2, R2, 0x31840 ;  /* 0x0003184002027836 */ /* 0x002fe20000000000 */
[C---:B------:R-:W-:Y:S01]  /*0d50*/  ISETP.NE.AND P0, PT, R15.reuse, 0x3, PT ;  /* 0x000000030f00780c */ /* 0x040fe20003f05270 */
[----:B------:R-:W-:Y:S01]  /*0d60*/  VIADD R15, R15, 0x1 ;  /* 0x000000010f0f7836 */ /* 0x000fe20000000000 */
[----:B------:R-:W-:Y:S02]  /*0d70*/  UIADD3 UR4, UPT, UPT, UR4, 0x1, URZ ;  /* 0x0000000104047890 */ /* 0x000fe4000fffe0ff */
[----:B------:R-:W-:Y:S02]  /*0d80*/  PRMT R2, RZ, 0x654, R2 ;  /* 0x00000654ff027816 */ /* 0x000fe40000000002 */
[----:B------:R-:W-:Y:S01]  /*0d90*/  SEL R15, R15, RZ, P0 ;  /* 0x000000ff0f0f7207 */ /* 0x000fe20000000000 */
[----:B------:R-:W-:Y:S01]  /*0da0*/  UISETP.NE.AND UP0, UPT, UR4, 0x38, UPT ;  /* 0x000000380400788c */ /* 0x000fe2000bf05270 */
[----:B--2---:R1:W-:Y:S02]  /*0db0*/  SYNCS.ARRIVE.TRANS64.RED.A1T0 RZ, [R2+URZ], RZ ;  /* 0x000000ff02ff79a7 */ /* 0x0043e400081004ff */
[----:B------:R-:W-:-:S04]  /*0dc0*/  ISETP.NE.AND P0, PT, R15, RZ, PT ;  /* 0x000000ff0f00720c */ /* 0x000fc80003f05270 */
[----:B-----5:R-:W-:-:S04]  /*0dd0*/  SEL R3, RZ, 0x1, P0 ;  /* 0x00000001ff037807 */ /* 0x020fc80000000000 */
[----:B------:R-:W-:Y:S01]  /*0de0*/  LOP3.LUT R16, R16, R3, RZ, 0x3c, !PT ;  /* 0x0000000310107212 */ /* 0x000fe200078e3cff */
[----:B------:R-:W-:Y:S06]  /*0df0*/  BRA.U UP0, `(.L_x_16) ;  /* 0xfffffff900fc7547 */ /* 0x000fec000b83ffff */
[----:B------:R-:W-:-:S13]  /*0e00*/  ISETP.NE.AND P0, PT, R25, UR5, PT ;  /* 0x0000000519007c0c */ /* 0x000fda000bf05270 */
[----:B------:R-:W-:Y:S05]  /*0e10*/  @!P0 EXIT ;  /* 0x000000000000894d */ /* 0x000fea0003800000 */
[----:B------:R-:W-:Y:S01]  /*0e20*/  UIADD3 UR5, UPT, UPT, UR5, 0x1, URZ ;  /* 0x0000000105057890 */ /* 0x000fe2000fffe0ff */
[----:B------:R-:W-:Y:S05]  /*0e30*/  BRA `(.L_x_17) ;  /* 0xfffffff800dc7947 */ /* 0x000fea000383ffff */
.L_x_12:
[----:B-1----:R-:W-:-:S09]  /*0e40*/  UISETP.NE.AND UP0, UPT, UR5, URZ, UPT ;  /* 0x000000ff0500728c */ /* 0x002fd2000bf05270 */
[----:B------:R-:W-:Y:S05]  /*0e50*/  BRA.U UP0, `(.L_x_13) ;  /* 0x0000001100ec7547 */ /* 0x000fea000b800000 */
[----:B------:R-:W1:Y:S01]  /*0e60*/  S2UR UR4, SR_CTAID.X ;  /* 0x00000000000479c3 */ /* 0x000e620000002500 */
[----:B------:R-:W-:Y:S02]  /*0e70*/  UMOV UR8, 0x400 ;  /* 0x0000040000087882 */ /* 0x000fe40000000000 */
[----:B------:R-:W-:-:S04]  /*0e80*/  ULEA UR8, UR5, UR8, 0x18 ;  /* 0x0000000805087291 */ /* 0x000fc8000f8ec0ff */
[----:B------:R-:W-:Y:S02]  /*0e90*/  UIADD3 UR5, UPT, UPT, UR8, 0x14000, URZ ;  /* 0x0001400008057890 */ /* 0x000fe4000fffe0ff */
[----:B------:R-:W-:Y:S02]  /*0ea0*/  UIADD3 UR6, UPT, UPT, UR8, 0x4000, URZ ;  /* 0x0000400008067890 */ /* 0x000fe4000fffe0ff */
[----:B------:R-:W-:Y:S02]  /*0eb0*/  USHF.R.U32.HI UR5, URZ, 0x4, UR5 ;  /* 0x00000004ff057899 */ /* 0x000fe40008011605 */
[----:B------:R-:W-:Y:S02]  /*0ec0*/  USHF.R.U32.HI UR6, URZ, 0x4, UR6 ;  /* 0x00000004ff067899 */ /* 0x000fe40008011606 */
[----:B------:R-:W-:Y:S01]  /*0ed0*/  ULOP3.LUT UR5, UR5, 0x3fc0, URZ, 0xc0, !UPT ;  /* 0x00003fc005057892 */ /* 0x000fe2000f8ec0ff */
[----:B-1----:R-:W-:-:S13]  /*0ee0*/  ISETP.LE.U32.AND P0, PT, R5, UR4, PT ;  /* 0x0000000405007c0c */ /* 0x002fda000bf03070 */
[----:B------:R-:W-:Y:S05]  /*0ef0*/  @P0 EXIT ;  /* 0x000000000000094d */ /* 0x000fea0003800000 */
[----:B------:R-:W-:Y:S01]  /*0f00*/  ULOP3.LUT UR4, URZ, UR4, URZ, 0x33, !UPT ;  /* 0x00000004ff047292 */ /* 0x000fe2000f8e33ff */
[----:B------:R-:W-:Y:S01]  /*0f10*/  IMAD.U32 R0, RZ, RZ, UR5 ;  /* 0x00000005ff007e24 */ /* 0x000fe2000f8e00ff */
[----:B------:R-:W-:Y:S01]  /*0f20*/  ULOP3.LUT UR6, UR6, 0x3fc0, URZ, 0xc0, !UPT ;  /* 0x00003fc006067892 */ /* 0x000fe2000f8ec0ff */
[----:B------:R-:W-:Y:S01]  /*0f30*/  ISETP.GE.U32.AND P0, PT, R21, 0x4, PT ;  /* 0x000000041500780c */ /* 0x000fe20003f06070 */
[----:B------:R-:W-:Y:S01]  /*0f40*/  IMAD.MOV.U32 R4, RZ, RZ, RZ ;  /* 0x000000ffff047224 */ /* 0x000fe200078e00ff */
[----:B------:R-:W-:Y:S01]  /*0f50*/  UMOV UR17, URZ ;  /* 0x000000ff00117c82 */ /* 0x000fe20008000000 */
[----:B------:R-:W-:Y:S01]  /*0f60*/  VIADD R3, R5, UR4 ;  /* 0x0000000405037c36 */ /* 0x000fe20008000000 */
[----:B------:R-:W-:Y:S01]  /*0f70*/  UMOV UR15, URZ ;  /* 0x000000ff000f7c82 */ /* 0x000fe20008000000 */
[C---:B------:R-:W-:Y:S01]  /*0f80*/  IMAD R0, R21.reuse, 0x700, R0 ;  /* 0x0000070015007824 */ /* 0x040fe200078e0200 */
[----:B------:R-:W-:Y:S01]  /*0f90*/  LEA R7, R21, UR6, 0xa ;  /* 0x0000000615077c11 */ /* 0x000fe2000f8e50ff */
[----:B------:R-:W-:Y:S01]  /*0fa0*/  IMAD.HI.U32 R3, R3, -0xf0f0f0f, RZ ;  /* 0xf0f0f0f103037827 */ /* 0x000fe200078e00ff */
[----:B------:R-:W-:Y:S01]  /*0fb0*/  UMOV UR6, 0x1c0 ;  /* 0x000001c000067882 */ /* 0x000fe20000000000 */
[----:B------:R-:W-:Y:S01]  /*0fc0*/  UMOV UR7, 0x1c4 ;  /* 0x000001c400077882 */ /* 0x000fe20000000000 */
[----:B------:R-:W-:Y:S01]  /*0fd0*/  SEL R7, R7, RZ, !P0 ;  /* 0x000000ff07077207 */ /* 0x000fe20004000000 */
[----:B------:R-:W-:Y:S01]  /*0fe0*/  UMOV UR4, 0x1c0 ;  /* 0x000001c000047882 */ /* 0x000fe20000000000 */
[----:B------:R-:W-:Y:S01]  /*0ff0*/  SEL R5, R0, RZ, !P0 ;  /* 0x000000ff00057207 */ /* 0x000fe20004000000 */
[----:B------:R-:W-:Y:S01]  /*1000*/  UMOV UR5, 0x1c4 ;  /* 0x000001c400057882 */ /* 0x000fe20000000000 */
[----:B------:R-:W-:-:S07]  /*1010*/  SHF.R.U32.HI R3, RZ, 0x7, R3 ;  /* 0x00000007ff037819 */ /* 0x000fce0000011603 */
.L_x_24:
[----:B------:R-:W-:Y:S02]  /*1020*/  USHF.R.U32.HI UR10, URZ, 0x1, UR17 ;  /* 0x00000001ff0a7899 */ /* 0x000fe40008011611 */
[----:B------:R-:W-:Y:S02]  /*1030*/  USHF.L.U32 UR9, UR17, 0x3, URZ ;  /* 0x0000000311097899 */ /* 0x000fe400080006ff */
[----:B------:R-:W-:Y:S02]  /*1040*/  ULOP3.LUT UR10, UR10, 0x1, URZ, 0xc, !UPT ;  /* 0x000000010a0a7892 */ /* 0x000fe4000f8e0cff */
[----:B------:R-:W-:Y:S02]  /*1050*/  ULOP3.LUT UR9, UR9, 0x8, URZ, 0xc0, !UPT ;  /* 0x0000000809097892 */ /* 0x000fe4000f8ec0ff */
[----:B------:R-:W-:Y:S02]  /*1060*/  USHF.L.U32 UR10, UR10, 0x1f, URZ ;  /* 0x0000001f0a0a7899 */ /* 0x000fe400080006ff */
[----:B------:R-:W-:-:S02]  /*1070*/  ULOP3.LUT UR12, UR17, 0x1, URZ, 0xc0, !UPT ;  /* 0x00000001110c7892 */ /* 0x000fc4000f8ec0ff */
[----:B------:R-:W-:Y:S01]  /*1080*/  MOV R0, UR9 ;  /* 0x0000000900007c02 */ /* 0x000fe20008000f00 */
[----:B------:R-:W-:Y:S01]  /*1090*/  UIADD3 UR9, UPT, UPT, UR8, UR9, URZ ;  /* 0x0000000908097290 */ /* 0x000fe2000fffe0ff */
[----:B------:R-:W-:Y:S01]  /*10a0*/  MOV R9, UR10 ;  /* 0x0000000a00097c02 */ /* 0x000fe20008000f00 */
[----:B------:R-:W-:Y:S02]  /*10b0*/  UIMAD UR12, UR12, 0xe0, URZ ;  /* 0x000000e00c0c78a4 */ /* 0x000fe4000f8e02ff */
[----:B------:R-:W-:Y:S01]  /*10c0*/  UIADD3 UR11, UPT, UPT, UR9, 0x31860, URZ ;  /* 0x00031860090b7890 */ /* 0x000fe2000fffe0ff */
[----:B------:R-:W1:Y:S02]  /*10d0*/  SYNCS.PHASECHK.TRANS64.TRYWAIT P0, [R0+UR8+0x31870], R9 ;  /* 0x03187009000075a7 */ /* 0x000e640008001108 */
[----:B-1----:R-:W-:Y:S09]  /*10e0*/  @!P0 BRA `(.L_x_18) ;  /* 0x0000002c00ec8947 */ /* 0x002ff20003800000 */
.L_x_62:
[----:B------:R-:W-:Y:S01]  /*10f0*/  NOP ;  /* 0x0000000000007918 */ /* 0x000fe20000000000 */
[----:B------:R-:W-:-:S05]  /*1100*/  UMOV UR16, URZ ;  /* 0x000000ff00107c82 */ /* 0x000fca0008000000 */
.L_x_23:
[----:B------:R-:W-:Y:S01]  /*1110*/  ULEA UR10, UR15, UR8, 0x3 ;  /* 0x000000080f0a7291 */ /* 0x000fe2000f8e18ff */
[----:B-1----:R-:W-:Y:S01]  /*1120*/  SHF.L.U32 R9, R4, 0x1f, RZ ;  /* 0x0000001f04097819 */ /* 0x002fe200000006ff */
[----:B------:R-:W-:Y:S01]  /*1130*/  ULOP3.LUT UP0, UR14, UR16, 0x2, URZ, 0xc0, !UPT ;  /* 0x00000002100e7892 */ /* 0x000fe2000f80c0ff */
[----:B------:R-:W-:Y:S06]  /*1140*/  MOV R0, UR15 ;  /* 0x0000000f00007c02 */ /* 0x000fec0008000f00 */
[----:B------:R-:W1:Y:S02]  /*1150*/  SYNCS.PHASECHK.TRANS64.TRYWAIT P0, [UR10+0x31840], R9 ;  /* 0x03184009ff0075a7 */ /* 0x000e64000800110a */
[----:B-12---:R-:W-:Y:S05]  /*1160*/  @!P0 BRA `(.L_x_19) ;  /* 0x0000002c00ec8947 */ /* 0x006fea0003800000 */
.L_x_64:
[----:B------:R-:W-:Y:S01]  /*1170*/  NOP ;  /* 0x0000000000007918 */ /* 0x000fe20000000000 */
[----:B------:R-:W-:Y:S05]  /*1180*/  BRA.U UP0, `(.L_x_20) ;  /* 0x0000000100487547 */ /* 0x000fea000b800000 */
[----:B------:R-:W-:Y:S02]  /*1190*/  ULEA UR22, UR15, UR8, 0x9 ;  /* 0x000000080f167291 */ /* 0x000fe4000f8e48ff */
[----:B------:R-:W-:Y:S02]  /*11a0*/  ULEA UR9, UR15, UR8, 0xa ;  /* 0x000000080f097291 */ /* 0x000fe4000f8e50ff */
[----:B------:R-:W-:Y:S02]  /*11b0*/  UIADD3 UR22, UPT, UPT, UR22, 0x30000, URZ ;  /* 0x0003000016167890 */ /* 0x000fe4000fffe0ff */
[----:B------:R-:W-:Y:S02]  /*11c0*/  UIADD3 UR13, UPT, UPT, UR9, 0x30800, URZ ;  /* 0x00030800090d7890 */ /* 0x000fe4000fffe0ff */
[----:B------:R-:W-:Y:S02]  /*11d0*/  UIADD3 UR9, UPT, UPT, UR9, 0x30a00, URZ ;  /* 0x00030a0009097890 */ /* 0x000fe4000fffe0ff */
[----:B------:R-:W-:Y:S02]  /*11e0*/  USHF.R.U32.HI UR22, URZ, 0x4, UR22 ;  /* 0x00000004ff167899 */ /* 0x000fe40008011616 */
[----:B------:R-:W-:Y:S02]  /*11f0*/  USHF.R.U32.HI UR13, URZ, 0x4, UR13 ;  /* 0x00000004ff0d7899 */ /* 0x000fe4000801160d */
[----:B------:R-:W-:Y:S02]  /*1200*/  USHF.R.U32.HI UR9, URZ, 0x4, UR9 ;  /* 0x00000004ff097899 */ /* 0x000fe40008011609 */
[----:B------:R-:W-:Y:S02]  /*1210*/  ULOP3.LUT UR18, UR22, 0x3fe0, URZ, 0xc0, !UPT ;  /* 0x00003fe016127892 */ /* 0x000fe4000f8ec0ff */
[----:B------:R-:W-:Y:S02]  /*1220*/  ULOP3.LUT UR20, UR13, 0x3fc0, URZ, 0xc0, !UPT ;  /* 0x00003fc00d147892 */ /* 0x000fe4000f8ec0ff */
[----:B------:R-:W-:Y:S01]  /*1230*/  ULOP3.LUT UR22, UR9, 0x3fe0, URZ, 0xc0, !UPT ;  /* 0x00003fe009167892 */ /* 0x000fe2000f8ec0ff */
[----:B------:R-:W-:Y:S01]  /*1240*/  UMOV UR19, 0x4008 ;  /* 0x0000400800137882 */ /* 0x000fe20000000000 */
[----:B------:R-:W-:Y:S01]  /*1250*/  UMOV UR21, 0x4008 ;  /* 0x0000400800157882 */ /* 0x000fe20000000000 */
[----:B------:R-:W-:Y:S02]  /*1260*/  UMOV UR23, 0x4008 ;  /* 0x0000400800177882 */ /* 0x000fe40000000000 */
[----:B------:R2:W-:Y:S02]  /*1270*/  UTCCP.T.S.4x32dp128bit tmem[0x1c0], gdesc[UR18] ;  /* 0x0001c012ff0079e7 */ /* 0x0005e40009100000 */
[----:B------:R2:W-:Y:S02]  /*1280*/  UTCCP.T.S.4x32dp128bit tmem[0x1c4], gdesc[UR20] ;  /* 0x0001c414ff0079e7 */ /* 0x0005e40009100000 */
[----:B------:R2:W-:Y:S01]  /*1290*/  UTCCP.T.S.4x32dp128bit tmem[0x1c8], gdesc[UR22] ;  /* 0x0001c816ff0079e7 */ /* 0x0005e20009100000 */
[----:B------:R-:W-:Y:S02]  /*12a0*/  NOP ;  /* 0x0000000000007918 */ /* 0x000fe40000000000 */
.L_x_20:
[----:B------:R-:W-:Y:S01]  /*12b0*/  UISETP.NE.AND UP0, UPT, UR15, 0x3, UPT ;  /* 0x000000030f00788c */ /* 0x000fe2000bf05270 */
[----:B-1----:R-:W1:Y:S01]  /*12c0*/  SHFL.IDX PT, R2, R7, R0, 0x1f ;  /* 0x00001f0007027589 */ /* 0x002e6200000e0000 */
[----:B------:R-:W-:Y:S01]  /*12d0*/  UIADD3 UR9, UPT, UPT, UR15, 0x1, URZ ;  /* 0x000000010f097890 */ /* 0x000fe2000fffe0ff */
[----:B------:R-:W-:Y:S03]  /*12e0*/  NOP ;  /* 0x0000000000007918 */ /* 0x000fe60000000000 */
[----:B------:R-:W-:Y:S03]  /*12f0*/  USEL UR9, UR9, URZ, UP0 ;  /* 0x000000ff09097287 */ /* 0x000fe60008000000 */
[----:B------:R3:W4:Y:S01]  /*1300*/  SHFL.IDX PT, R6, R5, R0, 0x1f ;  /* 0x00001f0005067589 */ /* 0x00072200000e0000 */
[----:B------:R-:W-:Y:S02]  /*1310*/  USHF.L.U32 UR15, UR14, 0x4, URZ ;  /* 0x000000040e0f7899 */ /* 0x000fe400080006ff */
[----:B------:R-:W-:Y:S02]  /*1320*/  ULEA UR13, UR9, UR8, 0x3 ;  /* 0x00000008090d7291 */ /* 0x000fe4000f8e18ff */
[----:B------:R-:W-:Y:S01]  /*1330*/  ULEA UR14, UR14, 0x8b8, 0xd ;  /* 0x000008b80e0e7891 */ /* 0x000fe2000f8e68ff */
[----:B------:R-:W-:Y:S01]  /*1340*/  ISETP.NE.AND P0, PT, RZ, UR9, PT ;  /* 0x00000009ff007c0c */ /* 0x000fe2000bf05270 */
[----:B------:R-:W-:Y:S02]  /*1350*/  UISETP.NE.AND UP0, UPT, UR16, URZ, UPT ;  /* 0x000000ff1000728c */ /* 0x000fe4000bf05270 */
[----:B------:R-:W-:Y:S01]  /*1360*/  UPRMT UR15, UR15, 0x5410, UR14 ;  /* 0x000054100f0f7896 */ /* 0x000fe2000800000e */
[----:B------:R-:W-:Y:S01]  /*1370*/  SEL R11, RZ, 0x1, P0 ;  /* 0x00000001ff0b7807 */ /* 0x000fe20000000000 */
[----:B------:R-:W-:Y:S01]  /*1380*/  UIADD3 UR10, UPT, UPT, UR10, 0x31820, URZ ;  /* 0x000318200a0a7890 */ /* 0x000fe2000fffe0ff */
[----:B------:R-:W-:Y:S02]  /*1390*/  UMOV UR14, URZ ;  /* 0x000000ff000e7c82 */ /* 0x000fe40008000000 */
[----:B------:R-:W-:Y:S01]  /*13a0*/  LOP3.LUT R4, R4, R11, RZ, 0x3c, !PT ;  /* 0x0000000b04047212 */ /* 0x000fe200078e3cff */
[----:B--2---:R-:W-:Y:S01]  /*13b0*/  UMOV UR21, 0x40004040 ;  /* 0x4000404000157882 */ /* 0x004fe20000000000 */
[----:B------:R-:W-:Y:S01]  /*13c0*/  UMOV UR19, 0x40004040 ;  /* 0x4000404000137882 */ /* 0x000fe20000000000 */
[----:B------:R-:W-:Y:S01]  /*13d0*/  UMOV UR25, 0x40004040 ;  /* 0x4000404000197882 */ /* 0x000fe20000000000 */
[----:B------:R-:W-:Y:S01]  /*13e0*/  UMOV UR23, 0x40004040 ;  /* 0x4000404000177882 */ /* 0x000fe20000000000 */
[----:B------:R-:W-:Y:S01]  /*13f0*/  IMAD.U32 R9, R4, -0x80000000, RZ ;  /* 0x8000000004097824 */ /* 0x000fe200078e00ff */
[----:B------:R-:W-:Y:S01]  /*1400*/  UMOV UR29, 0x40004040 ;  /* 0x40004040001d7882 */ /* 0x000fe20000000000 */
[----:B------:R-:W-:Y:S01]  /*1410*/  UMOV UR27, 0x40004040 ;  /* 0x40004040001b7882 */ /* 0x000fe20000000000 */
[----:B------:R-:W-:Y:S01]  /*1420*/  UMOV UR33, 0x40004040 ;  /* 0x4000404000217882 */ /* 0x000fe20000000000 */
[----:B------:R-:W-:Y:S01]  /*1430*/  UMOV UR31, 0x40004040 ;  /* 0x40004040001f7882 */ /* 0x000fe20000000000 */
[----:B-1----:R-:W-:Y:S01]  /*1440*/  R2UR UR20, R2 ;  /* 0x00000000021472ca */ /* 0x002fe200000e0000 */
[----:B---3--:R-:W-:Y:S01]  /*1450*/  IMAD.U32 R0, RZ, RZ, UR9 ;  /* 0x00000009ff007e24 */ /* 0x008fe2000f8e00ff */
[----:B----4-:R-:W-:Y:S11]  /*1460*/  R2UR UR18, R6 ;  /* 0x00000000061272ca */ /* 0x010ff600000e0000 */
[----:B------:R-:W-:Y:S02]  /*1470*/  UIADD3 UR24, UPT, UPT, UR20, 0x2, URZ ;  /* 0x0000000214187890 */ /* 0x000fe4000fffe0ff */
[----:B------:R-:W-:Y:S01]  /*1480*/  UIADD3 UR22, UPT, UPT, UR18, 0x2, URZ ;  /* 0x0000000212167890 */ /* 0x000fe2000fffe0ff */
[----:B------:R1:W-:Y:S01]  /*1490*/  UTCQMMA gdesc[UR20], gdesc[UR18], tmem[UR12], tmem[UR14], idesc[UR15], tmem[UR6], UP0 ;  /* 0x00060e1214007dea */ /* 0x0003e2000800030c */
[----:B------:R-:W-:Y:S02]  /*14a0*/  UIADD3 UR28, UPT, UPT, UR20, 0x4, URZ ;  /* 0x00000004141c7890 */ /* 0x000fe4000fffe0ff */
[----:B------:R-:W-:Y:S02]  /*14b0*/  UIADD3 UR26, UPT, UPT, UR18, 0x4, URZ ;  /* 0x00000004121a7890 */ /* 0x000fe4000fffe0ff */
[----:B------:R-:W-:Y:S02]  /*14c0*/  UIADD3 UR32, UPT, UPT, UR20, 0x6, URZ ;  /* 0x0000000614207890 */ /* 0x000fe4000fffe0ff */
[----:B------:R-:W-:Y:S01]  /*14d0*/  UIADD3 UR30, UPT, UPT, UR18, 0x6, URZ ;  /* 0x00000006121e7890 */ /* 0x000fe2000fffe0ff */
[----:B------:R1:W-:Y:S04]  /*14e0*/  UTCQMMA gdesc[UR24], gdesc[UR22], tmem[UR12], tmem[UR14], idesc[UR15], tmem[UR6], UPT ;  /* 0x00060e1618007dea */ /* 0x0003e8000b80030c */
[----:B------:R1:W-:Y:S04]  /*14f0*/  UTCQMMA gdesc[UR28], gdesc[UR26], tmem[UR12], tmem[UR14], idesc[UR15], tmem[UR6], UPT ;  /* 0x00060e1a1c007dea */ /* 0x0003e8000b80030c */
[----:B------:R1:W-:Y:S01]  /*1500*/  UTCQMMA gdesc[UR32], gdesc[UR30], tmem[UR12], tmem[UR14], idesc[UR15], tmem[UR6], UPT ;  /* 0x00060e1e20007dea */ /* 0x0003e2000b80030c */
[----:B------:R1:W-:Y:S01]  /*1510*/  UTCBAR [UR10], URZ ;  /* 0x000000ff0a0073e9 */ /* 0x0003e200080000ff */
[----:B------:R-:W2:Y:S02]  /*1520*/  SYNCS.PHASECHK.TRANS64.TRYWAIT P0, [UR13+0x31840], R9 ;  /* 0x03184009ff0075a7 */ /* 0x000ea4000800110d */
[----:B-12---:R-:W-:Y:S05]  /*1530*/  @!P0 BRA `(.L_x_21) ;  /* 0x0000002c00148947 */ /* 0x006fea0003800000 */
.L_x_66:
[----:B------:R-:W-:Y:S01]  /*1540*/  UIADD3 UR10, UPT, UPT, UR16, 0x1, URZ ;  /* 0x00000001100a7890 */ /* 0x000fe2000fffe0ff */
[----:B-1----:R-:W1:Y:S01]  /*1550*/  SHFL.IDX PT, R2, R7, R0, 0x1f ;  /* 0x00001f0007027589 */ /* 0x002e6200000e0000 */
[----:B------:R-:W-:Y:S02]  /*1560*/  UIADD3 UR13, UPT, UPT, UR13, 0x31820, URZ ;  /* 0x000318200d0d7890 */ /* 0x000fe4000fffe0ff */
[----:B------:R-:W-:Y:S05]  /*1570*/  USHF.L.U32 UR14, UR10, 0xd, URZ ;  /* 0x0000000d0a0e7899 */ /* 0x000fea00080006ff */
[----:B------:R-:W2:Y:S01]  /*1580*/  SHFL.IDX PT, R6, R5, R0, 0x1f ;  /* 0x00001f0005067589 */ /* 0x000ea200000e0000 */
[----:B------:R-:W-:Y:S01]  /*1590*/  USHF.L.U32 UR15, UR10, 0x4, URZ ;  /* 0x000000040a0f7899 */ /* 0x000fe200080006ff */
[----:B------:R-:W-:Y:S01]  /*15a0*/  NOP ;  /* 0x0000000000007918 */ /* 0x000fe20000000000 */
[----:B------:R-:W-:Y:S01]  /*15b0*/  ULOP3.LUT UR14, UR14, 0x6000, URZ, 0xc0, !UPT ;  /* 0x000060000e0e7892 */ /* 0x000fe2000f8ec0ff */
[----:B------:R-:W-:Y:S01]  /*15c0*/  NOP ;  /* 0x0000000000007918 */ /* 0x000fe20000000000 */
[----:B------:R-:W-:Y:S02]  /*15d0*/  ULOP3.LUT UR15, UR15, 0x30, URZ, 0xc0, !UPT ;  /* 0x000000300f0f7892 */ /* 0x000fe4000f8ec0ff */
[----:B------:R-:W-:Y:S02]  /*15e0*/  ULOP3.LUT UR14, UR14, 0x8b8, URZ, 0xfc, !UPT ;  /* 0x000008b80e0e7892 */ /* 0x000fe4000f8efcff */
[----:B------:R-:W-:Y:S02]  /*15f0*/  UISETP.NE.AND UP0, UPT, UR10, 0x37, UPT ;  /* 0x000000370a00788c */ /* 0x000fe4000bf05270 */
[----:B------:R-:W-:Y:S01]  /*1600*/  UPRMT UR15, UR15, 0x5410, UR14 ;  /* 0x000054100f0f7896 */ /* 0x000fe2000800000e */
[----:B------:R-:W-:Y:S02]  /*1610*/  UMOV UR21, 0x40004040 ;  /* 0x4000404000157882 */ /* 0x000fe40000000000 */
[----:B------:R-:W-:Y:S01]  /*1620*/  UMOV UR14, URZ ;  /* 0x000000ff000e7c82 */ /* 0x000fe20008000000 */
[----:B------:R-:W-:Y:S01]  /*1630*/  UMOV UR19, 0x40004040 ;  /* 0x4000404000137882 */ /* 0x000fe20000000000 */
[----:B------:R-:W-:Y:S01]  /*1640*/  UMOV UR25, 0x40004040 ;  /* 0x4000404000197882 */ /* 0x000fe20000000000 */
[----:B------:R-:W-:Y:S01]  /*1650*/  UMOV UR23, 0x40004040 ;  /* 0x4000404000177882 */ /* 0x000fe20000000000 */
[----:B------:R-:W-:Y:S01]  /*1660*/  UMOV UR29, 0x40004040 ;  /* 0x40004040001d7882 */ /* 0x000fe20000000000 */
[----:B-1----:R-:W-:Y:S01]  /*1670*/  R2UR UR20, R2 ;  /* 0x00000000021472ca */ /* 0x002fe200000e0000 */
[----:B------:R-:W-:Y:S01]  /*1680*/  UMOV UR27, 0x40004040 ;  /* 0x40004040001b7882 */ /* 0x000fe20000000000 */
[----:B--2---:R-:W-:Y:S01]  /*1690*/  R2UR UR18, R6 ;  /* 0x00000000061272ca */ /* 0x004fe200000e0000 */
[----:B------:R-:W-:Y:S01]  /*16a0*/  UMOV UR33, 0x40004040 ;  /* 0x4000404000217882 */ /* 0x000fe20000000000 */
[----:B------:R-:W-:Y:S09]  /*16b0*/  UMOV UR31, 0x40004040 ;  /* 0x40004040001f7882 */ /* 0x000ff20000000000 */
[----:B------:R-:W-:Y:S02]  /*16c0*/  UIADD3 UR24, UPT, UPT, UR20, 0x2, URZ ;  /* 0x0000000214187890 */ /* 0x000fe4000fffe0ff */
[----:B------:R-:W-:Y:S01]  /*16d0*/  UIADD3 UR22, UPT, UPT, UR18, 0x2, URZ ;  /* 0x0000000212167890 */ /* 0x000fe2000fffe0ff */
[----:B------:R1:W-:Y:S01]  /*16e0*/  UTCQMMA gdesc[UR20], gdesc[UR18], tmem[UR12], tmem[UR14], idesc[UR15], tmem[UR4], UPT ;  /* 0x00040e1214007dea */ /* 0x0003e2000b80030c */
        /* <DEDUP_REMOVED lines=8> */
[----:B------:R-:W-:Y:S05]  /*1770*/  BRA.U UP0, `(.L_x_22) ;  /* 0x0000000100087547 */ /* 0x000fea000b800000 */
[----:B------:R2:W-:Y:S01]  /*1780*/  UTCBAR [UR11], URZ ;  /* 0x000000ff0b0073e9 */ /* 0x0005e200080000ff */
[----:B------:R-:W-:Y:S01]  /*1790*/  NOP ;  /* 0x0000000000007918 */ /* 0x000fe20000000000 */
.L_x_22:
[----:B------:R-:W-:Y:S02]  /*17a0*/  UISETP.NE.AND UP0, UPT, UR9, 0x3, UPT ;  /* 0x000000030900788c */ /* 0x000fe4000bf05270 */
[----:B------:R-:W-:Y:S02]  /*17b0*/  UIADD3 UR9, UPT, UPT, UR9, 0x1, URZ ;  /* 0x0000000109097890 */ /* 0x000fe4000fffe0ff */
[----:B------:R-:W-:Y:S02]  /*17c0*/  UIADD3 UR16, UPT, UPT, UR16, 0x2, URZ ;  /* 0x0000000210107890 */ /* 0x000fe4000fffe0ff */
[----:B-1----:R-:W-:Y:S02]  /*17d0*/  USEL UR15, UR9, URZ, UP0 ;  /* 0x000000ff090f7287 */ /* 0x002fe40008000000 */
[----:B------:R-:W-:Y:S04]  /*17e0*/  UISETP.NE.AND UP0, UPT, UR16, 0x38, UPT ;  /* 0x000000381000788c */ /* 0x000fe8000bf05270 */
[----:B------:R-:W-:Y:S04]  /*17f0*/  ISETP.NE.AND P0, PT, RZ, UR15, PT ;  /* 0x0000000fff007c0c */ /* 0x000fe8000bf05270 */
[----:B------:R-:W-:Y:S04]  /*1800*/  SEL R9, RZ, 0x1, P0 ;  /* 0x00000001ff097807 */ /* 0x000fe80000000000 */
[----:B------:R-:W-:Y:S01]  /*1810*/  LOP3.LUT R4, R4, R9, RZ, 0x3c, !PT ;  /* 0x0000000904047212 */ /* 0x000fe200078e3cff */
[----:B------:R-:W-:Y:S06]  /*1820*/  BRA.U UP0, `(.L_x_23) ;  /* 0xfffffff900387547 */ /* 0x000fec000b83ffff */
[----:B------:R-:W-:-:S13]  /*1830*/  ISETP.NE.AND P0, PT, R3, UR17, PT ;  /* 0x0000001103007c0c */ /* 0x000fda000bf05270 */
[----:B--2---:R-:W-:Y:S05]  /*1840*/  @!P0 EXIT ;  /* 0x000000000000894d */ /* 0x004fea0003800000 */
[----:B------:R-:W-:Y:S01]  /*1850*/  UIADD3 UR17, UPT, UPT, UR17, 0x1, URZ ;  /* 0x0000000111117890 */ /* 0x000fe2000fffe0ff */
[----:B------:R-:W-:Y:S11]  /*1860*/  BRA `(.L_x_24) ;  /* 0xfffffff400ec7947 */ /* 0x000ff6000383ffff */
.L_x_11:
[----:B------:R-:W-:-:S13]  /*1870*/  ELECT P0, URZ, PT ;  /* 0x0000000000ff782f */ /* 0x000fda0003800000 */
[----:B------:R-:W-:Y:S05]  /*1880*/  @!P0 BRA `(.L_x_13) ;  /* 0x0000000800608947 */ /* 0x000fea0003800000 */
[----:B------:R-:W1:Y:S02]  /*1890*/  S2R R2, SR_CTAID.X ;  /* 0x0000000000027919 */ /* 0x000e640000002500 */
[----:B-1----:R-:W-:-:S13]  /*18a0*/  ISETP.GE.U32.AND P0, PT, R2, R5, PT ;  /* 0x000000050200720c */ /* 0x002fda0003f06070 */
[----:B------:R-:W-:Y:S05]  /*18b0*/  @P0 EXIT ;  /* 0x000000000000094d */ /* 0x000fea0003800000 */
[----:B------:R-:W1:Y:S01]  /*18c0*/  LDC.64 R12, c[0x0][0x348] ;  /* 0x0000d200ff0c7b82 */ /* 0x000e620000000a00 */
[-C--:B------:R-:W-:Y:S01]  /*18d0*/  LOP3.LUT R0, RZ, R2.reuse, RZ, 0x33, !PT ;  /* 0x00000002ff007212 */ /* 0x080fe200078e33ff */
[----:B------:R-:W-:Y:S02]  /*18e0*/  HFMA2 R9, -RZ, RZ, 0, 0 ;  /* 0x00000000ff097431 */ /* 0x000fe400000001ff */
[----:B------:R-:W-:Y:S01]  /*18f0*/  IMAD.MOV.U32 R11, RZ, RZ, RZ ;  /* 0x000000ffff0b7224 */ /* 0x000fe200078e00ff */
[----:B------:R-:W-:Y:S01]  /*1900*/  MOV R3, R2 ;  /* 0x0000000200037202 */ /* 0x000fe20000000f00 */
[----:B------:R-:W-:-:S04]  /*1910*/  IMAD.IADD R0, R5, 0x1, R0 ;  /* 0x0000000105007824 */ /* 0x000fc800078e0200 */
[----:B------:R-:W-:-:S05]  /*1920*/  IMAD.HI.U32 R0, R0, -0xf0f0f0f, RZ ;  /* 0xf0f0f0f100007827 */ /* 0x000fca00078e00ff */
[----:B------:R-:W-:-:S07]  /*1930*/  SHF.R.U32.HI R0, RZ, 0x7, R0 ;  /* 0x00000007ff007819 */ /* 0x000fce0000011600 */
.L_x_30:
[----:B------:R-:W-:Y:S02]  /*1940*/  SHF.R.U32.HI R4, RZ, 0x4, R3 ;  /* 0x00000004ff047819 */ /* 0x000fe40000011603 */
[----:B------:R-:W-:-:S03]  /*1950*/  MOV R6, 0x19c0 ;  /* 0x000019c000067802 */ /* 0x000fc60000000f00 */
[----:B------:R-:W-:-:S04]  /*1960*/  IMAD.HI.U32 R4, R4, 0xd79435f, RZ ;  /* 0x0d79435f04047827 */ /* 0x000fc800078e00ff */
[C---:B------:R-:W-:Y:S02]  /*1970*/  IMAD R35, R4.reuse, -0x10, R31 ;  /* 0xfffffff004237824 */ /* 0x040fe400078e021f */
[----:B------:R-:W-:-:S03]  /*1980*/  IMAD R3, R4, -0x130, R3 ;  /* 0xfffffed004037824 */ /* 0x000fc600078e0203 */
[----:B------:R-:W-:Y:S02]  /*1990*/  VIMNMX.U32 R35, PT, PT, R35, 0x10, PT ;  /* 0x0000001023237848 */ /* 0x000fe40003fe0000 */
[----:B------:R-:W-:Y:S02]  /*19a0*/  LOP3.LUT R7, R3, 0xffff, RZ, 0xc0, !PT ;  /* 0x0000ffff03077812 */ /* 0x000fe400078ec0ff */
[----:B-1----:R-:W-:Y:S05]  /*19b0*/  CALL.REL.NOINC `($__internal_3_$__cuda_sm20_div_u16) ;  /* 0x0000002800b47944 */ /* 0x002fea0003c00000 */
[----:B------:R-:W-:Y:S01]  /*19c0*/  PRMT R35, R35, 0x9910, RZ ;  /* 0x0000991023237816 */ /* 0x000fe200000000ff */
[----:B------:R-:W1:Y:S01]  /*19d0*/  S2R R5, SR_CgaCtaId ;  /* 0x0000000000057919 */ /* 0x000e620000008800 */
[----:B------:R-:W-:Y:S01]  /*19e0*/  PRMT R6, R36, 0x9910, RZ ;  /* 0x0000991024067816 */ /* 0x000fe200000000ff */
[----:B------:R-:W-:Y:S01]  /*19f0*/  IMAD.MOV.U32 R10, RZ, RZ, 0x100 ;  /* 0x00000100ff0a7424 */ /* 0x000fe200078e00ff */
[----:B------:R-:W-:Y:S02]  /*1a00*/  MOV R8, 0x400 ;  /* 0x0000040000087802 */ /* 0x000fe40000000f00 */
[----:B------:R-:W-:Y:S01]  /*1a10*/  MOV R14, RZ ;  /* 0x000000ff000e7202 */ /* 0x000fe20000000f00 */
[----:B------:R-:W-:-:S04]  /*1a20*/  IMAD R6, R35, R6, RZ ;  /* 0x0000000623067224 */ /* 0x000fc800078e02ff */
[----:B------:R-:W-:-:S05]  /*1a30*/  IMAD.MOV R6, RZ, RZ, -R6 ;  /* 0x000000ffff067224 */ /* 0x000fca00078e0a06 */
[----:B------:R-:W-:-:S05]  /*1a40*/  PRMT R6, R6, 0x7710, RZ ;  /* 0x0000771006067816 */ /* 0x000fca00000000ff */
[----:B------:R-:W-:-:S05]  /*1a50*/  IMAD.IADD R6, R3, 0x1, R6 ;  /* 0x0000000103067824 */ /* 0x000fca00078e0206 */
[----:B------:R-:W-:Y:S02]  /*1a60*/  LOP3.LUT R7, R6, 0xffff, RZ, 0xc0, !PT ;  /* 0x0000ffff06077812 */ /* 0x000fe400078ec0ff */
[----:B------:R-:W-:-:S03]  /*1a70*/  LOP3.LUT R6, R36, 0xffff, RZ, 0xc0, !PT ;  /* 0x0000ffff24067812 */ /* 0x000fc600078ec0ff */
[----:B------:R-:W-:Y:S01]  /*1a80*/  IMAD R7, R4, 0x10, R7 ;  /* 0x0000001004077824 */ /* 0x000fe200078e0207 */
[----:B-1----:R-:W-:Y:S01]  /*1a90*/  LEA R3, R5, R8, 0x18 ;  /* 0x0000000805037211 */ /* 0x002fe200078ec0ff */
[----:B------:R-:W-:-:S03]  /*1aa0*/  IMAD R6, R6, 0xe0, RZ ;  /* 0x000000e006067824 */ /* 0x000fc600078e02ff */
[----:B------:R-:W-:-:S07]  /*1ab0*/  SHF.L.U32 R7, R7, 0x7, RZ ;  /* 0x0000000707077819 */ /* 0x000fce00000006ff */
.L_x_29:
[----:B------:R-:W-:Y:S01]  /*1ac0*/  LOP3.LUT R9, R9, 0x1, RZ, 0x3c, !PT ;  /* 0x0000000109097812 */ /* 0x000fe200078e3cff */
[----:B------:R-:W-:Y:S05]  /*1ad0*/  YIELD ;  /* 0x0000000000007946 */ /* 0x000fea0003800000 */
[----:B------:R-:W-:-:S04]  /*1ae0*/  SHF.L.U32 R4, R9, 0x1f, RZ ;  /* 0x0000001f09047819 */ /* 0x000fc800000006ff */
[----:B-1----:R-:W1:Y:S02]  /*1af0*/  SYNCS.PHASECHK.TRANS64.TRYWAIT P0, [R3+URZ+0x31820], R4 ;  /* 0x03182004030075a7 */ /* 0x002e6400080011ff */
[----:B-12---:R-:W-:Y:S05]  /*1b00*/  @!P0 BRA `(.L_x_25) ;  /* 0x0000002400bc8947 */ /* 0x006fea0003800000 */
.L_x_68:
[----:B------:R-:W2:Y:S01]  /*1b10*/  LDCU.64 UR12, c[0x0][0x348] ;  /* 0x00006900ff0c77ac */ /* 0x000ea20008000a00 */
[C---:B------:R-:W-:Y:S01]  /*1b20*/  IADD3 R18, P1, PT, R12.reuse, 0x40, RZ ;  /* 0x000000400c127810 */ /* 0x040fe20007f3e0ff */
[----:B------:R-:W-:Y:S01]  /*1b30*/  IMAD.MOV.U32 R8, RZ, RZ, 0xb580 ;  /* 0x0000b580ff087424 */ /* 0x000fe200078e00ff */
[----:B------:R-:W-:Y:S01]  /*1b40*/  IADD3 R16, P0, PT, R12, 0xc0, RZ ;  /* 0x000000c00c107810 */ /* 0x000fe20007f1e0ff */
[----:B------:R-:W-:Y:S01]  /*1b50*/  UMOV UR20, 0x0 ;  /* 0x0000000000147882 */ /* 0x000fe20000000000 */
[----:B------:R-:W-:Y:S01]  /*1b60*/  R2UR UR10, R10 ;  /* 0x000000000a0a72ca */ /* 0x000fe200000e0000 */
[--C-:B------:R-:W-:Y:S01]  /*1b70*/  IMAD.X R19, RZ, RZ, R13.reuse, P1 ;  /* 0x000000ffff137224 */ /* 0x100fe200008e060d */
[----:B------:R-:W-:Y:S01]  /*1b80*/  R2UR UR16, R3 ;  /* 0x00000000031072ca */ /* 0x000fe200000e0000 */
[----:B------:R-:W-:Y:S01]  /*1b90*/  IMAD.X R17, RZ, RZ, R13, P0 ;  /* 0x000000ffff117224 */ /* 0x000fe200000e060d */
[----:B------:R-:W-:Y:S01]  /*1ba0*/  R2UR UR11, R7 ;  /* 0x00000000070b72ca */ /* 0x000fe200000e0000 */
[----:B------:R-:W-:Y:S01]  /*1bb0*/  UMOV UR21, 0x10000000 ;  /* 0x1000000000157882 */ /* 0x000fe20000000000 */
[----:B------:R-:W-:Y:S01]  /*1bc0*/  R2UR UR28, R18 ;  /* 0x00000000121c72ca */ /* 0x000fe200000e0000 */
[----:B------:R-:W-:Y:S01]  /*1bd0*/  IMAD.U32 R4, R9, -0x80000000, RZ ;  /* 0x8000000009047824 */ /* 0x000fe200078e00ff */
[----:B------:R-:W-:-:S02]  /*1be0*/  R2UR UR29, R19 ;  /* 0x00000000131d72ca */ /* 0x000fc400000e0000 */
[----:B------:R-:W-:Y:S02]  /*1bf0*/  R2UR UR7, R6 ;  /* 0x00000000060772ca */ /* 0x000fe400000e0000 */
[----:B------:R-:W-:Y:S01]  /*1c00*/  R2UR UR26, R16 ;  /* 0x00000000101a72ca */ /* 0x000fe200000e0000 */
[----:B--2---:R-:W-:Y:S01]  /*1c10*/  UIADD3 UR24, UP1, UPT, UR12, 0x140, URZ ;  /* 0x000001400c187890 */ /* 0x004fe2000ff3e0ff */
[----:B------:R-:W-:Y:S01]  /*1c20*/  R2UR UR27, R17 ;  /* 0x00000000111b72ca */ /* 0x000fe200000e0000 */
[----:B------:R-:W-:Y:S01]  /*1c30*/  UIADD3 UR22, UP0, UPT, UR12, 0x1c0, URZ ;  /* 0x000001c00c167890 */ /* 0x000fe2000ff1e0ff */
[----:B------:R-:W-:Y:S01]  /*1c40*/  R2UR UR15, R14 ;  /* 0x000000000e0f72ca */ /* 0x000fe200000e0000 */
[----:B------:R-:W-:Y:S02]  /*1c50*/  UIADD3 UR10, UPT, UPT, UR10, -0x100, URZ ;  /* 0xffffff000a0a7890 */ /* 0x000fe4000fffe0ff */
[----:B------:R-:W-:Y:S02]  /*1c60*/  UIADD3 UR8, UPT, UPT, UR16, 0x4000, URZ ;  /* 0x0000400010087890 */ /* 0x000fe4000fffe0ff */
[----:B------:R-:W-:-:S02]  /*1c70*/  UIADD3 UR9, UPT, UPT, UR16, 0x31800, URZ ;  /* 0x0003180010097890 */ /* 0x000fc4000fffe0ff */
[----:B------:R-:W-:Y:S02]  /*1c80*/  UIADD3 UR4, UPT, UPT, UR16, 0x14000, URZ ;  /* 0x0001400010047890 */ /* 0x000fe4000fffe0ff */
[----:B------:R-:W-:Y:S02]  /*1c90*/  UIADD3 UR12, UPT, UPT, UR16, 0x30000, URZ ;  /* 0x00030000100c7890 */ /* 0x000fe4000fffe0ff */
[----:B------:R-:W-:Y:S02]  /*1ca0*/  UIADD3.X UR25, UPT, UPT, URZ, UR13, URZ, UP1, !UPT ;  /* 0x0000000dff197290 */ /* 0x000fe40008ffe4ff */
[----:B------:R-:W-:Y:S01]  /*1cb0*/  UIADD3 UR16, UPT, UPT, UR16, 0x30800, URZ ;  /* 0x0003080010107890 */ /* 0x000fe2000fffe0ff */
[----:B------:R2:W-:Y:S01]  /*1cc0*/  UTMALDG.2D [UR8], [UR28], desc[UR20] ;  /* 0x000014081c0075b4 */ /* 0x0005e20008009000 */
[----:B------:R-:W-:Y:S01]  /*1cd0*/  UIADD3.X UR23, UPT, UPT, URZ, UR13, URZ, UP0, !UPT ;  /* 0x0000000dff177290 */ /* 0x000fe200087fe4ff */
[----:B------:R-:W-:Y:S01]  /*1ce0*/  UMOV UR5, UR9 ;  /* 0x0000000900057c82 */ /* 0x000fe20008000000 */
[----:B------:R-:W-:Y:S01]  /*1cf0*/  UMOV UR6, UR10 ;  /* 0x0000000a00067c82 */ /* 0x000fe20008000000 */
[----:B------:R-:W-:Y:S01]  /*1d00*/  UMOV UR14, UR11 ;  /* 0x0000000b000e7c82 */ /* 0x000fe20008000000 */
[----:B------:R-:W-:Y:S01]  /*1d10*/  UMOV UR13, UR9 ;  /* 0x00000009000d7c82 */ /* 0x000fe20008000000 */
[----:B------:R-:W-:Y:S01]  /*1d20*/  UMOV UR18, UR7 ;  /* 0x0000000700127c82 */ /* 0x000fe20008000000 */
[----:B------:R2:W-:Y:S01]  /*1d30*/  UTMALDG.2D [UR4], [UR26], desc[UR20] ;  /* 0x000014041a0075b4 */ /* 0x0005e20008009000 */
[----:B------:R-:W-:Y:S01]  /*1d40*/  UMOV UR19, UR15 ;  /* 0x0000000f00137c82 */ /* 0x000fe20008000000 */
[----:B------:R-:W-:Y:S01]  /*1d50*/  UMOV UR17, UR9 ;  /* 0x0000000900117c82 */ /* 0x000fe20008000000 */
[----:B------:R2:W-:Y:S01]  /*1d60*/  UTMALDG.2D [UR12], [UR24], desc[UR20] ;  /* 0x0000140c180075b4 */ /* 0x0005e20008009000 */
[----:B------:R2:W-:Y:S01]  /*1d70*/  UTMALDG.2D [UR16], [UR22], desc[UR20] ;  /* 0x00001410160075b4 */ /* 0x0005e20008009000 */
[----:B------:R2:W-:Y:S01]  /*1d80*/  SYNCS.ARRIVE.TRANS64 RZ, [R3+URZ+0x31800], R8 ;  /* 0x0318000803ff79a7 */ /* 0x0005e200080000ff */
[----:B------:R-:W3:Y:S02]  /*1d90*/  SYNCS.PHASECHK.TRANS64.TRYWAIT P0, [R3+URZ+0x31828], R4 ;  /* 0x03182804030075a7 */ /* 0x000ee400080011ff */
[----:B--23--:R-:W-:Y:S05]  /*1da0*/  @!P0 BRA `(.L_x_26) ;  /* 0x0000002400308947 */ /* 0x00cfea0003800000 */
.L_x_70:
[----:B------:R-:W-:Y:S01]  /*1db0*/  R2UR UR10, R10 ;  /* 0x000000000a0a72ca */ /* 0x000fe200000e0000 */
[----:B------:R-:W-:Y:S01]  /*1dc0*/  IMAD.MOV.U32 R8, RZ, RZ, 0xb000 ;  /* 0x0000b000ff087424 */ /* 0x000fe200078e00ff */
[----:B------:R-:W-:Y:S01]  /*1dd0*/  R2UR UR4, R3 ;  /* 0x00000000030472ca */ /* 0x000fe200000e0000 */
[----:B------:R-:W-:Y:S01]  /*1de0*/  UMOV UR14, 0x0 ;  /* 0x00000000000e7882 */ /* 0x000fe20000000000 */
[----:B------:R-:W-:Y:S01]  /*1df0*/  R2UR UR16, R18 ;  /* 0x00000000121072ca */ /* 0x000fe200000e0000 */
[----:B------:R-:W-:Y:S01]  /*1e00*/  UMOV UR15, 0x10000000 ;  /* 0x10000000000f7882 */ /* 0x000fe20000000000 */
[----:B------:R-:W-:Y:S02]  /*1e10*/  R2UR UR17, R19 ;  /* 0x00000000131172ca */ /* 0x000fe400000e0000 */
[----:B------:R-:W-:Y:S02]  /*1e20*/  R2UR UR11, R7 ;  /* 0x00000000070b72ca */ /* 0x000fe400000e0000 */
[----:B------:R-:W-:-:S02]  /*1e30*/  R2UR UR12, R16 ;  /* 0x00000000100c72ca */ /* 0x000fc400000e0000 */
[----:B------:R-:W-:Y:S01]  /*1e40*/  R2UR UR13, R17 ;  /* 0x00000000110d72ca */ /* 0x000fe200000e0000 */
[----:B------:R-:W-:Y:S01]  /*1e50*/  UIADD3 UR10, UPT, UPT, UR10, -0x80, URZ ;  /* 0xffffff800a0a7890 */ /* 0x000fe2000fffe0ff */
[----:B------:R-:W-:Y:S01]  /*1e60*/  R2UR UR7, R6 ;  /* 0x00000000060772ca */ /* 0x000fe200000e0000 */
[----:B------:R-:W-:Y:S02]  /*1e70*/  UIADD3 UR8, UPT, UPT, UR4, 0x8000, URZ ;  /* 0x0000800004087890 */ /* 0x000fe4000fffe0ff */
[----:B------:R-:W-:Y:S02]  /*1e80*/  UIADD3 UR9, UPT, UPT, UR4, 0x31808, URZ ;  /* 0x0003180804097890 */ /* 0x000fe4000fffe0ff */
[----:B------:R-:W-:Y:S01]  /*1e90*/  UIADD3 UR4, UPT, UPT, UR4, 0x1b000, URZ ;  /* 0x0001b00004047890 */ /* 0x000fe2000fffe0ff */
[----:B------:R-:W-:-:S04]  /*1ea0*/  UMOV UR6, UR10 ;  /* 0x0000000a00067c82 */ /* 0x000fc80008000000 */
[----:B------:R-:W-:Y:S02]  /*1eb0*/  UMOV UR5, UR9 ;  /* 0x0000000900057c82 */ /* 0x000fe40008000000 */
[----:B------:R2:W-:Y:S02]  /*1ec0*/  UTMALDG.2D [UR8], [UR16], desc[UR14] ;  /* 0x00000e08100075b4 */ /* 0x0005e40008009000 */
[----:B------:R2:W-:Y:S01]  /*1ed0*/  UTMALDG.2D [UR4], [UR12], desc[UR14] ;  /* 0x00000e040c0075b4 */ /* 0x0005e20008009000 */
[----:B------:R2:W-:Y:S01]  /*1ee0*/  SYNCS.ARRIVE.TRANS64 RZ, [R3+URZ+0x31808], R8 ;  /* 0x0318080803ff79a7 */ /* 0x0005e200080000ff */
[----:B------:R-:W3:Y:S02]  /*1ef0*/  SYNCS.PHASECHK.TRANS64.TRYWAIT P0, [R3+URZ+0x31830], R4 ;  /* 0x03183004030075a7 */ /* 0x000ee400080011ff */
[----:B--23--:R-:W-:Y:S05]  /*1f00*/  @!P0 BRA `(.L_x_27) ;  /* 0x0000002000f08947 */ /* 0x00cfea0003800000 */
.L_x_72:
[----:B------:R-:W-:Y:S01]  /*1f10*/  R2UR UR4, R3 ;  /* 0x00000000030472ca */ /* 0x000fe200000e0000 */
[----:B------:R-:W-:Y:S01]  /*1f20*/  UMOV UR14, 0x0 ;  /* 0x00000000000e7882 */ /* 0x000fe20000000000 */
[----:B------:R-:W-:Y:S01]  /*1f30*/  R2UR UR10, R10 ;  /* 0x000000000a0a72ca */ /* 0x000fe200000e0000 */
[----:B------:R-:W-:Y:S01]  /*1f40*/  UMOV UR15, 0x10000000 ;  /* 0x10000000000f7882 */ /* 0x000fe20000000000 */
[----:B------:R-:W-:Y:S01]  /*1f50*/  R2UR UR16, R18 ;  /* 0x00000000121072ca */ /* 0x000fe200000e0000 */
[----:B-1----:R-:W-:Y:S01]  /*1f60*/  VIADD R5, R10, 0x80 ;  /* 0x000000800a057836 */ /* 0x002fe20000000000 */
[----:B------:R-:W-:Y:S02]  /*1f70*/  R2UR UR17, R19 ;  /* 0x00000000131172ca */ /* 0x000fe400000e0000 */
[----:B------:R-:W-:Y:S02]  /*1f80*/  R2UR UR11, R7 ;  /* 0x00000000070b72ca */ /* 0x000fe400000e0000 */
[----:B------:R-:W-:-:S02]  /*1f90*/  R2UR UR12, R16 ;  /* 0x00000000100c72ca */ /* 0x000fc400000e0000 */
[----:B------:R-:W-:Y:S01]  /*1fa0*/  R2UR UR13, R17 ;  /* 0x00000000110d72ca */ /* 0x000fe200000e0000 */
[----:B------:R-:W-:Y:S01]  /*1fb0*/  UIADD3 UR8, UPT, UPT, UR4, 0xc000, URZ ;  /* 0x0000c00004087890 */ /* 0x000fe2000fffe0ff */
[----:B------:R-:W-:Y:S01]  /*1fc0*/  R2UR UR7, R6 ;  /* 0x00000000060772ca */ /* 0x000fe200000e0000 */
[----:B------:R-:W-:Y:S02]  /*1fd0*/  UIADD3 UR9, UPT, UPT, UR4, 0x31810, URZ ;  /* 0x0003181004097890 */ /* 0x000fe4000fffe0ff */
[----:B------:R-:W-:Y:S01]  /*1fe0*/  UIADD3 UR4, UPT, UPT, UR4, 0x22000, URZ ;  /* 0x0002200004047890 */ /* 0x000fe2000fffe0ff */
[----:B------:R-:W-:-:S04]  /*1ff0*/  UMOV UR6, UR10 ;  /* 0x0000000a00067c82 */ /* 0x000fc80008000000 */
[----:B------:R-:W-:Y:S02]  /*2000*/  UMOV UR5, UR9 ;  /* 0x0000000900057c82 */ /* 0x000fe40008000000 */
[----:B------:R1:W-:Y:S03]  /*2010*/  UTMALDG.2D [UR8], [UR16], desc[UR14] ;  /* 0x00000e08100075b4 */ /* 0x0003e60008009000 */
[----:B------:R1:W-:Y:S01]  /*2020*/  UTMALDG.2D [UR4], [UR12], desc[UR14] ;  /* 0x00000e040c0075b4 */ /* 0x0003e20008009000 */
[----:B------:R1:W-:Y:S01]  /*2030*/  SYNCS.ARRIVE.TRANS64 RZ, [R3+URZ+0x31810], R8 ;  /* 0x0318100803ff79a7 */ /* 0x0003e200080000ff */
[----:B------:R-:W2:Y:S02]  /*2040*/  SYNCS.PHASECHK.TRANS64.TRYWAIT P0, [R3+URZ+0x31838], R4 ;  /* 0x03183804030075a7 */ /* 0x000ea400080011ff */
[----:B-12---:R-:W-:Y:S05]  /*2050*/  @!P0 BRA `(.L_x_28) ;  /* 0x0000002000b48947 */ /* 0x006fea0003800000 */
.L_x_74:
[----:B------:R-:W-:Y:S01]  /*2060*/  R2UR UR4, R3 ;  /* 0x00000000030472ca */ /* 0x000fe200000e0000 */
[----:B------:R-:W-:Y:S01]  /*2070*/  VIADD R10, R10, 0x200 ;  /* 0x000002000a0a7836 */ /* 0x000fe20000000000 */
[----:B------:R-:W-:Y:S01]  /*2080*/  R2UR UR10, R5 ;  /* 0x00000000050a72ca */ /* 0x000fe200000e0000 */
[----:B------:R-:W-:Y:S01]  /*2090*/  UMOV UR14, 0x0 ;  /* 0x00000000000e7882 */ /* 0x000fe20000000000 */
[----:B------:R-:W-:Y:S01]  /*20a0*/  R2UR UR16, R18 ;  /* 0x00000000121072ca */ /* 0x000fe200000e0000 */
[----:B------:R-:W-:Y:S01]  /*20b0*/  UMOV UR15, 0x10000000 ;  /* 0x10000000000f7882 */ /* 0x000fe20000000000 */
[----:B------:R-:W-:Y:S01]  /*20c0*/  R2UR UR17, R19 ;  /* 0x00000000131172ca */ /* 0x000fe200000e0000 */
[----:B------:R-:W-:Y:S01]  /*20d0*/  VIADD R14, R14, 0x1 ;  /* 0x000000010e0e7836 */ /* 0x000fe20000000000 */
[----:B------:R-:W-:Y:S02]  /*20e0*/  R2UR UR11, R7 ;  /* 0x00000000070b72ca */ /* 0x000fe400000e0000 */
[----:B------:R-:W-:-:S02]  /*20f0*/  R2UR UR12, R16 ;  /* 0x00000000100c72ca */ /* 0x000fc400000e0000 */
[----:B------:R-:W-:Y:S01]  /*2100*/  R2UR UR13, R17 ;  /* 0x00000000110d72ca */ /* 0x000fe200000e0000 */
[----:B------:R-:W-:Y:S01]  /*2110*/  UIADD3 UR8, UPT, UPT, UR4, 0x10000, URZ ;  /* 0x0001000004087890 */ /* 0x000fe2000fffe0ff */
[----:B------:R-:W-:Y:S01]  /*2120*/  R2UR UR7, R6 ;  /* 0x00000000060772ca */ /* 0x000fe200000e0000 */
[----:B------:R-:W-:Y:S01]  /*2130*/  UIADD3 UR9, UPT, UPT, UR4, 0x31818, URZ ;  /* 0x0003181804097890 */ /* 0x000fe2000fffe0ff */
[----:B------:R-:W-:Y:S01]  /*2140*/  ISETP.NE.AND P0, PT, R10, 0x1d00, PT ;  /* 0x00001d000a00780c */ /* 0x000fe20003f05270 */
[----:B------:R-:W-:Y:S01]  /*2150*/  UIADD3 UR4, UPT, UPT, UR4, 0x29000, URZ ;  /* 0x0002900004047890 */ /* 0x000fe2000fffe0ff */
[----:B------:R-:W-:-:S04]  /*2160*/  UMOV UR6, UR10 ;  /* 0x0000000a00067c82 */ /* 0x000fc80008000000 */
[----:B------:R-:W-:Y:S02]  /*2170*/  UMOV UR5, UR9 ;  /* 0x0000000900057c82 */ /* 0x000fe40008000000 */
[----:B------:R2:W-:Y:S03]  /*2180*/  UTMALDG.2D [UR8], [UR16], desc[UR14] ;  /* 0x00000e08100075b4 */ /* 0x0005e60008009000 */
[----:B------:R2:W-:Y:S01]  /*2190*/  UTMALDG.2D [UR4], [UR12], desc[UR14] ;  /* 0x00000e040c0075b4 */ /* 0x0005e20008009000 */
[----:B------:R2:W-:Y:S01]  /*21a0*/  SYNCS.ARRIVE.TRANS64 RZ, [R3+URZ+0x31818], R8 ;  /* 0x0318180803ff79a7 */ /* 0x0005e200080000ff */
[----:B------:R-:W-:Y:S05]  /*21b0*/  @P0 BRA `(.L_x_29) ;  /* 0xfffffff800400947 */ /* 0x000fea000383ffff */
[----:B------:R-:W-:-:S13]  /*21c0*/  ISETP.NE.AND P0, PT, R11, R0, PT ;  /* 0x000000000b00720c */ /* 0x000fda0003f05270 */
[----:B--2---:R-:W-:Y:S05]  /*21d0*/  @!P0 EXIT ;  /* 0x000000000000894d */ /* 0x004fea0003800000 */
[----:B------:R-:W-:-:S05]  /*21e0*/  IADD3 R11, PT, PT, R11, 0x1, RZ ;  /* 0x000000010b0b7810 */ /* 0x000fca0007ffe0ff */
[----:B-1----:R-:W-:Y:S01]  /*21f0*/  IMAD R3, R11, 0x88, R2 ;  /* 0x000000880b037824 */ /* 0x002fe200078e0202 */
[----:B------:R-:W-:Y:S06]  /*2200*/  BRA `(.L_x_30) ;  /* 0xfffffff400cc7947 */ /* 0x000fec000383ffff */
.L_x_13:
[----:B------:R-:W-:-:S04]  /*2210*/  LOP3.LUT R0, R3, 0xfffffffc, RZ, 0xc0, !PT ;  /* 0xfffffffc03007812 */ /* 0x000fc800078ec0ff */
[----:B------:R-:W-:-:S13]  /*2220*/  ISETP.NE.AND P0, PT, R0, 0x4, PT ;  /* 0x000000040000780c */ /* 0x000fda0003f05270 */
[----:B-1----:R-:W-:Y:S05]  /*2230*/  @P0 EXIT ;  /* 0x000000000000094d */ /* 0x002fea0003800000 */
[----:B------:R-:W1:Y:S01]  /*2240*/  S2R R0, SR_CgaCtaId ;  /* 0x0000000000007919 */ /* 0x000e620000008800 */
[----:B------:R-:W-:-:S04]  /*2250*/  MOV R7, 0x400 ;  /* 0x0000040000077802 */ /* 0x000fc80000000f00 */
[----:B-1----:R-:W-:-:S05]  /*2260*/  LEA R0, R0, R7, 0x18 ;  /* 0x0000000700007211 */ /* 0x002fca00078ec0ff */
[----:B------:R-:W1:Y:S02]  /*2270*/  LDS R2, [R0+0x31880] ;  /* 0x0318800000027984 */ /* 0x000e640000000800 */
[----:B-1----:R-:W-:-:S13]  /*2280*/  ISETP.NE.AND P0, PT, R2, RZ, PT ;  /* 0x000000ff0200720c */ /* 0x002fda0003f05270 */
[----:B------:R-:W-:Y:S05]  /*2290*/  @!P0 BRA `(.L_x_31) ;  /* 0x0000000000048947 */ /* 0x000fea0003800000 */
[----:B------:R-:W-:Y:S05]  /*22a0*/  BPT.TRAP 0x1 ;  /* 0x000000040000795c */ /* 0x000fea0000300000 */
.L_x_31:
[----:B------:R-:W1:Y:S01]  /*22b0*/  S2UR UR4, SR_CTAID.X ;  /* 0x00000000000479c3 */ /* 0x000e620000002500 */
[----:B------:R-:W-:Y:S02]  /*22c0*/  IADD3 R3, PT, PT, R3, -0x4, RZ ;  /* 0xfffffffc03037810 */ /* 0x000fe40007ffe0ff */
[----:B-1----:R-:W-:-:S13]  /*22d0*/  ISETP.LE.U32.AND P0, PT, R5, UR4, PT ;  /* 0x0000000405007c0c */ /* 0x002fda000bf03070 */
[----:B------:R-:W-:Y:S05]  /*22e0*/  @P0 BRA `(.L_x_32) ;  /* 0x0000001800d00947 */ /* 0x000fea0003800000 */
[----:B------:R-:W-:Y:S01]  /*22f0*/  IMAD.U32 R29, RZ, RZ, UR4 ;  /* 0x00000004ff1d7e24 */ /* 0x000fe2000f8e00ff */
[----:B------:R-:W-:Y:S01]  /*2300*/  MOV R20, 0xffffffff ;  /* 0xffffffff00147802 */ /* 0x000fe20000000f00 */
[----:B------:R-:W-:Y:S02]  /*2310*/  IMAD.SHL.U32 R2, R21, 0x4, RZ ;  /* 0x0000000415027824 */ /* 0x000fe400078e00ff */
[----:B------:R-:W-:Y:S01]  /*2320*/  IMAD.SHL.U32 R30, R3, 0x800, RZ ;  /* 0x00000800031e7824 */ /* 0x000fe200078e00ff */
[----:B------:R-:W-:Y:S01]  /*2330*/  LOP3.LUT R22, RZ, R29, RZ, 0x33, !PT ;  /* 0x0000001dff167212 */ /* 0x000fe200078e33ff */
[C---:B------:R-:W-:Y:S01]  /*2340*/  VIADD R26, R2.reuse, 0x1 ;  /* 0x00000001021a7836 */ /* 0x040fe20000000000 */
[----:B------:R-:W-:Y:S01]  /*2350*/  SHF.R.U32.HI R28, RZ, 0x3, R2 ;  /* 0x00000003ff1c7819 */ /* 0x000fe20000011602 */
[C---:B------:R-:W-:Y:S01]  /*2360*/  VIADD R4, R2.reuse, 0x2 ;  /* 0x0000000202047836 */ /* 0x040fe20000000000 */
[----:B------:R-:W-:Y:S01]  /*2370*/  IADD3 R24, PT, PT, R2, 0x3, RZ ;  /* 0x0000000302187810 */ /* 0x000fe20007ffe0ff */
[----:B------:R-:W-:Y:S01]  /*2380*/  IMAD.IADD R22, R5, 0x1, R22 ;  /* 0x0000000105167824 */ /* 0x000fe200078e0216 */
[----:B------:R-:W-:Y:S01]  /*2390*/  LOP3.LUT R5, R28, 0x3, RZ, 0xc0, !PT ;  /* 0x000000031c057812 */ /* 0x000fe200078ec0ff */
[----:B------:R-:W-:Y:S01]  /*23a0*/  IMAD.MOV.U32 R21, RZ, RZ, RZ ;  /* 0x000000ffff157224 */ /* 0x000fe200078e00ff */
[----:B------:R-:W-:Y:S01]  /*23b0*/  PRMT R23, R29, 0x7610, R23 ;  /* 0x000076101d177816 */ /* 0x000fe20000000017 */
[----:B------:R-:W-:Y:S01]  /*23c0*/  IMAD.HI.U32 R22, R22, -0xf0f0f0f, RZ ;  /* 0xf0f0f0f116167827 */ /* 0x000fe200078e00ff */
[----:B------:R-:W-:-:S02]  /*23d0*/  LOP3.LUT R26, R5, 0x5, R26, 0x78, !PT ;  /* 0x00000005051a7812 */ /* 0x000fc400078e781a */
[C---:B------:R-:W-:Y:S02]  /*23e0*/  LOP3.LUT R25, R5.reuse, 0x6, R4, 0x78, !PT ;  /* 0x0000000605197812 */ /* 0x040fe400078e7804 */
[----:B------:R-:W-:Y:S02]  /*23f0*/  SHF.R.U32.HI R22, RZ, 0x7, R22 ;  /* 0x00000007ff167819 */ /* 0x000fe40000011616 */
[C---:B------:R-:W-:Y:S02]  /*2400*/  LOP3.LUT R27, R5.reuse, 0x4, R2, 0xf8, !PT ;  /* 0x00000004051b7812 */ /* 0x040fe400078ef802 */
[----:B------:R-:W-:Y:S01]  /*2410*/  LOP3.LUT R24, R5, 0x7, R24, 0x78, !PT ;  /* 0x0000000705187812 */ /* 0x000fe200078e7818 */
[----:B------:R-:W-:-:S07]  /*2420*/  IMAD.MOV R22, RZ, RZ, -R22 ;  /* 0x000000ffff167224 */ /* 0x000fce00078e0a16 */
.L_x_55:
[----:B------:R-:W-:Y:S01]  /*2430*/  VIADD R20, R20, 0x1 ;  /* 0x0000000114147836 */ /* 0x000fe20000000000 */
[----:B------:R-:W-:Y:S05]  /*2440*/  YIELD ;  /* 0x0000000000007946 */ /* 0x000fea0003800000 */
[----:B--2---:R-:W-:Y:S01]  /*2450*/  IMAD.SHL.U32 R7, R20, 0x8, RZ ;  /* 0x0000000814077824 */ /* 0x004fe200078e00ff */
[----:B------:R-:W-:Y:S01]  /*2460*/  SHF.R.U32.HI R5, RZ, 0x1, R20 ;  /* 0x00000001ff057819 */ /* 0x000fe20000011614 */
[----:B------:R-:W-:Y:S01]  /*2470*/  VIADD R22, R22, 0x1 ;  /* 0x0000000116167836 */ /* 0x000fe20000000000 */
[----:B------:R-:W-:Y:S02]  /*2480*/  SHF.R.U32.HI R40, RZ, 0x4, R29 ;  /* 0x00000004ff287819 */ /* 0x000fe4000001161d */
[----:B------:R-:W-:-:S02]  /*2490*/  LOP3.LUT R7, R7, 0x8, RZ, 0xc0, !PT ;  /* 0x0000000807077812 */ /* 0x000fc400078ec0ff */
[----:B------:R-:W-:Y:S01]  /*24a0*/  LOP3.LUT R5, R5, 0x1, RZ, 0xc0, !PT ;  /* 0x0000000105057812 */ /* 0x000fe200078ec0ff */
[----:B------:R-:W-:Y:S01]  /*24b0*/  IMAD.HI.U32 R40, R40, 0xd79435f, RZ ;  /* 0x0d79435f28287827 */ /* 0x000fe200078e00ff */
[----:B------:R-:W-:Y:S02]  /*24c0*/  ISETP.NE.AND P1, PT, R3, RZ, PT ;  /* 0x000000ff0300720c */ /* 0x000fe40003f25270 */
[----:B------:R-:W-:Y:S01]  /*24d0*/  SHF.L.U32 R5, R5, 0x1f, RZ ;  /* 0x0000001f05057819 */ /* 0x000fe200000006ff */
[----:B------:R-:W-:Y:S01]  /*24e0*/  IMAD.IADD R2, R0, 0x1, R7 ;  /* 0x0000000100027824 */ /* 0x000fe200078e0207 */
[C---:B------:R-:W-:Y:S01]  /*24f0*/  PRMT R4, R40.reuse, 0x9910, RZ ;  /* 0x0000991028047816 */ /* 0x040fe200000000ff */
[----:B------:R-:W-:Y:S01]  /*2500*/  IMAD R35, R40, -0x10, R31 ;  /* 0xfffffff028237824 */ /* 0x000fe200078e021f */
[----:B------:R-:W-:Y:S01]  /*2510*/  ISETP.NE.AND P0, PT, R22, 0x1, PT ;  /* 0x000000011600780c */ /* 0x000fe20003f05270 */
[----:B------:R-:W1:Y:S02]  /*2520*/  SYNCS.PHASECHK.TRANS64.TRYWAIT P2, [R2+URZ+0x31860], R5 ;  /* 0x03186005020075a7 */ /* 0x000e6400080411ff */
[----:B------:R-:W-:-:S05]  /*2530*/  IMAD R4, R4, 0x130, RZ ;  /* 0x0000013004047824 */ /* 0x000fca00078e02ff */
[----:B------:R-:W-:-:S04]  /*2540*/  IADD3 R38, PT, PT, RZ, -R4, RZ ;  /* 0x80000004ff267210 */ /* 0x000fc80007ffe0ff */
[----:B------:R-:W-:Y:S01]  /*2550*/  PRMT R38, R38, 0x7710, RZ ;  /* 0x0000771026267816 */ /* 0x000fe200000000ff */
[----:B-1----:R-:W-:Y:S06]  /*2560*/  @!P2 BRA `(.L_x_33) ;  /* 0x0000001c008ca947 */ /* 0x002fec0003800000 */
.L_x_76:
[----:B------:R-:W-:Y:S01]  /*2570*/  NOP ;  /* 0x0000000000007918 */ /* 0x000fe20000000000 */
[----:B------:R-:W-:Y:S01]  /*2580*/  LOP3.LUT R4, R20, 0x1, RZ, 0xc0, !PT ;  /* 0x0000000114047812 */ /* 0x000fe200078ec0ff */
[----:B------:R-:W-:Y:S01]  /*2590*/  IMAD.IADD R38, R38, 0x1, R23 ;  /* 0x0000000126267824 */ /* 0x000fe200078e0217 */
[----:B------:R-:W-:Y:S01]  /*25a0*/  VIMNMX.U32 R35, PT, PT, R35, 0x10, PT ;  /* 0x0000001023237848 */ /* 0x000fe20003fe0000 */
[----:B------:R-:W-:Y:S06]  /*25b0*/  @P1 BRA `(.L_x_34) ;  /* 0x0000000000041947 */ /* 0x000fec0003800000 */
[----:B------:R-:W-:-:S04]  /*25c0*/  DEPBAR.LE SB0, 0x1 ;  /* 0x000080400000791a */ /* 0x000fc80000000000 */
.L_x_34:
[----:B------:R-:W-:Y:S02]  /*25d0*/  LOP3.LUT R7, R38, 0xffff, RZ, 0xc0, !PT ;  /* 0x0000ffff26077812 */ /* 0x000fe400078ec0ff */
[----:B------:R-:W-:Y:S02]  /*25e0*/  MOV R6, 0x2600 ;  /* 0x0000260000067802 */ /* 0x000fe40000000f00 */
[----:B-1----:R-:W-:Y:S05]  /*25f0*/  CALL.REL.NOINC `($__internal_3_$__cuda_sm20_div_u16) ;  /* 0x0000001c00a47944 */ /* 0x002fea0003c00000 */
[----:B------:R-:W-:Y:S05]  /*2600*/  WARPSYNC.ALL ;  /* 0x0000000000007948 */ /* 0x000fea0003800000 */
[----:B------:R-:W-:Y:S01]  /*2610*/  NOP ;  /* 0x0000000000007918 */ /* 0x000fe20000000000 */
[----:B------:R-:W-:Y:S02]  /*2620*/  ISETP.NE.AND P1, PT, R3, RZ, PT ;  /* 0x000000ff0300720c */ /* 0x000fe40003f25270 */
[----:B------:R-:W-:Y:S01]  /*2630*/  R2UR UR7, R4 ;  /* 0x00000000040772ca */ /* 0x000fe200000e0000 */
[----:B------:R-:W-:Y:S01]  /*2640*/  BAR.SYNC.DEFER_BLOCKING 0x8, 0x80 ;  /* 0x0202000000007b1d */ /* 0x000fe20000010000 */
[----:B------:R-:W-:Y:S01]  /*2650*/  IMAD R37, R21, 0x2000, R30 ;  /* 0x0000200015257824 */ /* 0x000fe200078e021e */
[----:B------:R-:W-:-:S03]  /*2660*/  PRMT R39, R36, 0x9910, RZ ;  /* 0x0000991024277816 */ /* 0x000fc600000000ff */
[----:B------:R-:W-:-:S04]  /*2670*/  IMAD R37, R28, 0x80, R37 ;  /* 0x000000801c257824 */ /* 0x000fc800078e0225 */
[--C-:B------:R-:W-:Y:S02]  /*2680*/  IMAD R33, R27, 0x10, R37.reuse ;  /* 0x000000101b217824 */ /* 0x100fe400078e0225 */
[----:B------:R-:W-:Y:S01]  /*2690*/  IMAD R41, R26, 0x10, R37 ;  /* 0x000000101a297824 */ /* 0x000fe200078e0225 */
[----:B------:R-:W-:-:S03]  /*26a0*/  UIMAD UR7, UR7, 0xe0, URZ ;  /* 0x000000e0070778a4 */ /* 0x000fc6000f8e02ff */
[----:B------:R-:W-:-:S06]  /*26b0*/  IMAD.IADD R41, R0, 0x1, R41 ;  /* 0x0000000100297824 */ /* 0x000fcc00078e0229 */
[----:B------:R-:W1:Y:S01]  /*26c0*/  LDTM.x8 R12, tmem[UR7] ;  /* 0x00000007000c79ee */ /* 0x000e6200081c0000 */
[----:B------:R-:W-:Y:S01]  /*26d0*/  NOP ;  /* 0x0000000000007918 */ /* 0x000fe20000000000 */
[----:B-1----:R-:W1:Y:S01]  /*26e0*/  LDTM.x8 R4, tmem[UR7+0x8] ;  /* 0x00000807000479ee */ /* 0x002e6200081c0000 */
[----:B------:R-:W-:Y:S02]  /*26f0*/  F2FP.BF16.F32.PACK_AB R12, R13, R12 ;  /* 0x0000000c0d0c723e */ /* 0x000fe400000010ff */
[----:B------:R-:W-:Y:S02]  /*2700*/  F2FP.BF16.F32.PACK_AB R13, R15, R14 ;  /* 0x0000000e0f0d723e */ /* 0x000fe400000010ff */
[----:B------:R-:W-:Y:S01]  /*2710*/  F2FP.BF16.F32.PACK_AB R14, R17, R16 ;  /* 0x00000010110e723e */ /* 0x000fe200000010ff */
[----:B------:R-:W-:Y:S01]  /*2720*/  IMAD.IADD R16, R0, 0x1, R33 ;  /* 0x0000000100107824 */ /* 0x000fe200078e0221 */
[----:B------:R-:W-:Y:S02]  /*2730*/  F2FP.BF16.F32.PACK_AB R15, R19, R18 ;  /* 0x00000012130f723e */ /* 0x000fe400000010ff */
[----:B-1----:R-:W-:-:S02]  /*2740*/  F2FP.BF16.F32.PACK_AB R32, R5, R4 ;  /* 0x000000040520723e */ /* 0x002fc400000010ff */
[----:B------:R-:W-:Y:S01]  /*2750*/  PRMT R4, R35, 0x9910, RZ ;  /* 0x0000991023047816 */ /* 0x000fe200000000ff */
[----:B------:R1:W-:Y:S01]  /*2760*/  STS.128 [R16], R12 ;  /* 0x0000000c10007388 */ /* 0x0003e20000000c00 */
[----:B------:R-:W-:Y:S01]  /*2770*/  NOP ;  /* 0x0000000000007918 */ /* 0x000fe20000000000 */
[----:B------:R-:W-:Y:S02]  /*2780*/  F2FP.BF16.F32.PACK_AB R33, R7, R6 ;  /* 0x000000060721723e */ /* 0x000fe400000010ff */
[----:B------:R-:W-:Y:S01]  /*2790*/  F2FP.BF16.F32.PACK_AB R34, R9, R8 ;  /* 0x000000080922723e */ /* 0x000fe200000010ff */
[----:B------:R-:W-:Y:S01]  /*27a0*/  IMAD R39, R39, R4, RZ ;  /* 0x0000000427277224 */ /* 0x000fe200078e02ff */
[----:B------:R-:W-:-:S03]  /*27b0*/  F2FP.BF16.F32.PACK_AB R35, R11, R10 ;  /* 0x0000000a0b23723e */ /* 0x000fc600000010ff */
[----:B------:R-:W-:Y:S02]  /*27c0*/  IMAD.MOV R39, RZ, RZ, -R39 ;  /* 0x000000ffff277224 */ /* 0x000fe400078e0a27 */
[----:B------:R2:W-:Y:S03]  /*27d0*/  STS.128 [R41], R32 ;  /* 0x0000002029007388 */ /* 0x0005e60000000c00 */
[----:B------:R-:W-:-:S05]  /*27e0*/  PRMT R39, R39, 0x7710, RZ ;  /* 0x0000771027277816 */ /* 0x000fca00000000ff */
[----:B------:R-:W-:-:S05]  /*27f0*/  IMAD.IADD R39, R38, 0x1, R39 ;  /* 0x0000000126277824 */ /* 0x000fca00078e0227 */
[----:B------:R-:W-:-:S05]  /*2800*/  LOP3.LUT R39, R39, 0xffff, RZ, 0xc0, !PT ;  /* 0x0000ffff27277812 */ /* 0x000fca00078ec0ff */
[----:B------:R-:W-:Y:S01]  /*2810*/  IMAD R40, R40, 0x10, R39 ;  /* 0x0000001028287824 */ /* 0x000fe200078e0227 */
[----:B-1----:R-:W1:Y:S01]  /*2820*/  LDTM.x8 R12, tmem[UR7+0x10] ;  /* 0x00001007000c79ee */ /* 0x002e6200081c0000 */
[----:B------:R-:W-:Y:S01]  /*2830*/  NOP ;  /* 0x0000000000007918 */ /* 0x000fe20000000000 */
[----:B-1----:R-:W1:Y:S01]  /*2840*/  LDTM.x8 R4, tmem[UR7+0x18] ;  /* 0x00001807000479ee */ /* 0x002e6200081c0000 */
[----:B--2---:R-:W-:Y:S01]  /*2850*/  LOP3.LUT R32, R36, 0xffff, RZ, 0xc0, !PT ;  /* 0x0000ffff24207812 */ /* 0x004fe200078ec0ff */
[----:B------:R-:W-:-:S04]  /*2860*/  IMAD.SHL.U32 R33, R40, 0x80, RZ ;  /* 0x0000008028217824 */ /* 0x000fc800078e00ff */
[----:B------:R-:W-:Y:S01]  /*2870*/  IMAD R32, R32, 0xe0, RZ ;  /* 0x000000e020207824 */ /* 0x000fe200078e02ff */
[----:B------:R-:W-:Y:S02]  /*2880*/  F2FP.BF16.F32.PACK_AB R12, R13, R12 ;  /* 0x0000000c0d0c723e */ /* 0x000fe400000010ff */
[----:B------:R-:W-:Y:S02]  /*2890*/  F2FP.BF16.F32.PACK_AB R13, R15, R14 ;  /* 0x0000000e0f0d723e */ /* 0x000fe400000010ff */
[----:B------:R-:W-:Y:S01]  /*28a0*/  F2FP.BF16.F32.PACK_AB R14, R17, R16 ;  /* 0x00000010110e723e */ /* 0x000fe200000010ff */
[--C-:B------:R-:W-:Y:S01]  /*28b0*/  IMAD R17, R25, 0x10, R37.reuse ;  /* 0x0000001019117824 */ /* 0x100fe200078e0225 */
[----:B------:R-:W-:Y:S01]  /*28c0*/  F2FP.BF16.F32.PACK_AB R15, R19, R18 ;  /* 0x00000012130f723e */ /* 0x000fe200000010ff */
[----:B------:R-:W-:Y:S01]  /*28d0*/  IMAD R37, R24, 0x10, R37 ;  /* 0x0000001018257824 */ /* 0x000fe200078e0225 */
[----:B-1----:R-:W-:Y:S01]  /*28e0*/  F2FP.BF16.F32.PACK_AB R4, R5, R4 ;  /* 0x000000040504723e */ /* 0x002fe200000010ff */
[C---:B------:R-:W-:Y:S01]  /*28f0*/  IMAD.IADD R17, R0.reuse, 0x1, R17 ;  /* 0x0000000100117824 */ /* 0x040fe200078e0211 */
[----:B------:R-:W-:Y:S01]  /*2900*/  F2FP.BF16.F32.PACK_AB R5, R7, R6 ;  /* 0x000000060705723e */ /* 0x000fe200000010ff */
[----:B------:R-:W-:Y:S01]  /*2910*/  IMAD.IADD R37, R0, 0x1, R37 ;  /* 0x0000000100257824 */ /* 0x000fe200078e0225 */
[----:B------:R-:W-:-:S02]  /*2920*/  F2FP.BF16.F32.PACK_AB R6, R9, R8 ;  /* 0x000000080906723e */ /* 0x000fc400000010ff */
[----:B------:R-:W-:Y:S01]  /*2930*/  F2FP.BF16.F32.PACK_AB R7, R11, R10 ;  /* 0x0000000a0b07723e */ /* 0x000fe200000010ff */
[----:B------:R1:W-:Y:S01]  /*2940*/  STS.128 [R17], R12 ;  /* 0x0000000c11007388 */ /* 0x0003e20000000c00 */
[----:B------:R-:W-:-:S03]  /*2950*/  NOP ;  /* 0x0000000000007918 */ /* 0x000fc60000000000 */
[----:B------:R1:W-:Y:S01]  /*2960*/  STS.128 [R37], R4 ;  /* 0x0000000425007388 */ /* 0x0003e20000000c00 */
[----:B------:R2:W-:Y:S06]  /*2970*/  MEMBAR.ALL.CTA ;  /* 0x0000000000007992 */ /* 0x0005ec0000008000 */
[----:B--2---:R-:W2:Y:S02]  /*2980*/  FENCE.VIEW.ASYNC.S ;  /* 0x00000000000073c6 */ /* 0x004ea40000000000 */
[----:B--2---:R-:W-:Y:S06]  /*2990*/  BAR.SYNC.DEFER_BLOCKING 0x8, 0x80 ;  /* 0x0202000000007b1d */ /* 0x004fec0000010000 */
[----:B------:R-:W-:Y:S05]  /*29a0*/  @P1 BRA `(.L_x_35) ;  /* 0x0000000000381947 */ /* 0x000fea0003800000 */
[----:B------:R-:W-:Y:S01]  /*29b0*/  ELECT P2, URZ, PT ;  /* 0x0000000000ff782f */ /* 0x000fe20003840000 */
[----:B------:R-:W-:-:S12]  /*29c0*/  BSSY.RECONVERGENT B0, `(.L_x_35) ;  /* 0x000000c000007945 */ /* 0x000fd80003800200 */
[----:B------:R-:W-:Y:S05]  /*29d0*/  @!P2 BRA `(.L_x_36) ;  /* 0x000000000028a947 */ /* 0x000fea0003800000 */
[----:B------:R-:W2:Y:S01]  /*29e0*/  LDCU.64 UR8, c[0x0][0x348] ;  /* 0x00006900ff0877ac */ /* 0x000ea20008000a00 */
[----:B------:R-:W-:Y:S02]  /*29f0*/  R2UR UR10, R21 ;  /* 0x00000000150a72ca */ /* 0x000fe400000e0000 */
[----:B------:R-:W-:Y:S02]  /*2a00*/  R2UR UR4, R0 ;  /* 0x00000000000472ca */ /* 0x000fe400000e0000 */
[----:B------:R-:W-:Y:S02]  /*2a10*/  R2UR UR5, R32 ;  /* 0x00000000200572ca */ /* 0x000fe400000e0000 */
[----:B------:R-:W-:-:S09]  /*2a20*/  R2UR UR6, R33 ;  /* 0x00000000210672ca */ /* 0x000fd200000e0000 */
[----:B------:R-:W-:Y:S02]  /*2a30*/  ULEA UR4, UR10, UR4, 0xd ;  /* 0x000000040a047291 */ /* 0x000fe4000f8e68ff */
[----:B--2---:R-:W-:-:S04]  /*2a40*/  UIADD3 UR8, UP0, UPT, UR8, 0x240, URZ ;  /* 0x0000024008087890 */ /* 0x004fc8000ff1e0ff */
[----:B------:R-:W-:-:S09]  /*2a50*/  UIADD3.X UR9, UPT, UPT, URZ, UR9, URZ, UP0, !UPT ;  /* 0x00000009ff097290 */ /* 0x000fd200087fe4ff */
[----:B------:R2:W-:Y:S02]  /*2a60*/  UTMASTG.2D [UR4], [UR8] ;  /* 0x00000004080073b5 */ /* 0x0005e40008008000 */
[----:B--2---:R0:W-:Y:S02]  /*2a70*/  UTMACMDFLUSH ;  /* 0x00000000000079b7 */ /* 0x0041e40000000000 */
.L_x_36:
[----:B------:R-:W-:Y:S05]  /*2a80*/  BSYNC.RECONVERGENT B0 ;  /* 0x0000000000007941 */ /* 0x000fea0003800200 */
.L_x_35:
[----:B------:R-:W-:Y:S05]  /*2a90*/  @P1 BRA `(.L_x_37) ;  /* 0x0000000000041947 */ /* 0x000fea0003800000 */
[----:B------:R-:W-:-:S04]  /*2aa0*/  DEPBAR.LE SB0, 0x1 ;  /* 0x000080400000791a */ /* 0x000fc80000000000 */
.L_x_37:
[----:B------:R-:W-:Y:S01]  /*2ab0*/  BAR.SYNC.DEFER_BLOCKING 0x8, 0x80 ;  /* 0x0202000000007b1d */ /* 0x000fe20000010000 */
[----:B------:R-:W-:-:S04]  /*2ac0*/  LOP3.LUT R53, R21, 0x1, RZ, 0xc0, !PT ;  /* 0x0000000115357812 */ /* 0x000fc800078ec0ff */
[----:B------:R-:W-:Y:S01]  /*2ad0*/  LOP3.LUT R21, R53, 0x1, RZ, 0x3c, !PT ;  /* 0x0000000135157812 */ /* 0x000fe200078e3cff */
[----:B-1----:R-:W1:Y:S04]  /*2ae0*/  LDTM.x8 R12, tmem[UR7+0x20] ;  /* 0x00002007000c79ee */ /* 0x002e6800081c0000 */
[C---:B------:R-:W-:Y:S02]  /*2af0*/  IMAD R35, R21.reuse, 0x2000, R30 ;  /* 0x0000200015237824 */ /* 0x040fe400078e021e */
[----:B------:R-:W-:Y:S02]  /*2b00*/  IMAD R50, R21, 0x2000, R0 ;  /* 0x0000200015327824 */ /* 0x000fe400078e0200 */
[----:B------:R-:W-:-:S04]  /*2b10*/  IMAD R34, R28, 0x80, R35 ;  /* 0x000000801c227824 */ /* 0x000fc800078e0223 */
[--C-:B------:R-:W-:Y:S02]  /*2b20*/  IMAD R37, R27, 0x10, R34.reuse ;  /* 0x000000101b257824 */ /* 0x100fe400078e0222 */
[--C-:B------:R-:W-:Y:S02]  /*2b30*/  IMAD R35, R26, 0x10, R34.reuse ;  /* 0x000000101a237824 */ /* 0x100fe400078e0222 */
[C---:B------:R-:W-:Y:S01]  /*2b40*/  IMAD.IADD R37, R0.reuse, 0x1, R37 ;  /* 0x0000000100257824 */ /* 0x040fe200078e0225 */
[----:B------:R-:W-:Y:S01]  /*2b50*/  NOP ;  /* 0x0000000000007918 */ /* 0x000fe20000000000 */
[----:B-1----:R-:W1:Y:S01]  /*2b60*/  LDTM.x8 R4, tmem[UR7+0x28] ;  /* 0x00002807000479ee */ /* 0x002e6200081c0000 */
[----:B------:R-:W-:Y:S02]  /*2b70*/  IMAD.IADD R35, R0, 0x1, R35 ;  /* 0x0000000100237824 */ /* 0x000fe400078e0223 */
[--C-:B------:R-:W-:Y:S02]  /*2b80*/  IMAD R39, R25, 0x10, R34.reuse ;  /* 0x0000001019277824 */ /* 0x100fe400078e0222 */
[----:B------:R-:W-:Y:S01]  /*2b90*/  IMAD R51, R24, 0x10, R34 ;  /* 0x0000001018337824 */ /* 0x000fe200078e0222 */
[----:B------:R-:W-:Y:S01]  /*2ba0*/  F2FP.BF16.F32.PACK_AB R44, R13, R12 ;  /* 0x0000000c0d2c723e */ /* 0x000fe200000010ff */
[C---:B------:R-:W-:Y:S01]  /*2bb0*/  IMAD.IADD R39, R0.reuse, 0x1, R39 ;  /* 0x0000000100277824 */ /* 0x040fe200078e0227 */
[----:B------:R-:W-:Y:S01]  /*2bc0*/  F2FP.BF16.F32.PACK_AB R45, R15, R14 ;  /* 0x0000000e0f2d723e */ /* 0x000fe200000010ff */
[----:B------:R-:W-:Y:S01]  /*2bd0*/  IMAD.IADD R51, R0, 0x1, R51 ;  /* 0x0000000100337824 */ /* 0x000fe200078e0233 */
[----:B------:R-:W-:-:S02]  /*2be0*/  F2FP.BF16.F32.PACK_AB R46, R17, R16 ;  /* 0x00000010112e723e */ /* 0x000fc400000010ff */
[----:B------:R-:W-:-:S05]  /*2bf0*/  F2FP.BF16.F32.PACK_AB R47, R19, R18 ;  /* 0x00000012132f723e */ /* 0x000fca00000010ff */
[----:B------:R2:W-:Y:S01]  /*2c00*/  STS.128 [R37], R44 ;  /* 0x0000002c25007388 */ /* 0x0005e20000000c00 */
[----:B------:R-:W-:Y:S01]  /*2c10*/  NOP ;  /* 0x0000000000007918 */ /* 0x000fe20000000000 */
[----:B-1----:R-:W1:Y:S01]  /*2c20*/  LDTM.x8 R12, tmem[UR7+0x30] ;  /* 0x00003007000c79ee */ /* 0x002e6200081c0000 */
[----:B------:R-:W-:Y:S02]  /*2c30*/  F2FP.BF16.F32.PACK_AB R40, R5, R4 ;  /* 0x000000040528723e */ /* 0x000fe400000010ff */
[----:B------:R-:W-:Y:S02]  /*2c40*/  F2FP.BF16.F32.PACK_AB R41, R7, R6 ;  /* 0x000000060729723e */ /* 0x000fe400000010ff */
[----:B------:R-:W-:Y:S02]  /*2c50*/  F2FP.BF16.F32.PACK_AB R42, R9, R8 ;  /* 0x00000008092a723e */ /* 0x000fe400000010ff */
        /* <DEDUP_REMOVED lines=10> */
[----:B-1----:R-:W-:Y:S02]  /*2d00*/  F2FP.BF16.F32.PACK_AB R4, R5, R4 ;  /* 0x000000040504723e */ /* 0x002fe400000010ff */
[----:B------:R-:W-:Y:S02]  /*2d10*/  F2FP.BF16.F32.PACK_AB R5, R7, R6 ;  /* 0x000000060705723e */ /* 0x000fe400000010ff */
[----:B------:R-:W-:Y:S02]  /*2d20*/  F2FP.BF16.F32.PACK_AB R6, R9, R8 ;  /* 0x000000080906723e */ /* 0x000fe400000010ff */
[----:B------:R-:W-:-:S05]  /*2d30*/  F2FP.BF16.F32.PACK_AB R7, R11, R10 ;  /* 0x0000000a0b07723e */ /* 0x000fca00000010ff */
[----:B------:R2:W-:Y:S01]  /*2d40*/  STS.128 [R51], R4 ;  /* 0x0000000433007388 */ /* 0x0005e20000000c00 */
[----:B------:R1:W-:Y:S06]  /*2d50*/  MEMBAR.ALL.CTA ;  /* 0x0000000000007992 */ /* 0x0003ec0000008000 */
[----:B-1----:R-:W1:Y:S02]  /*2d60*/  FENCE.VIEW.ASYNC.S ;  /* 0x00000000000073c6 */ /* 0x002e640000000000 */
[----:B-1----:R-:W-:Y:S06]  /*2d70*/  BAR.SYNC.DEFER_BLOCKING 0x8, 0x80 ;  /* 0x0202000000007b1d */ /* 0x002fec0000010000 */
[----:B------:R-:W-:Y:S05]  /*2d80*/  @P1 BRA `(.L_x_38) ;  /* 0x0000000000381947 */ /* 0x000fea0003800000 */
[----:B------:R-:W-:Y:S01]  /*2d90*/  ELECT P2, URZ, PT ;  /* 0x0000000000ff782f */ /* 0x000fe20003840000 */
[----:B------:R-:W-:-:S12]  /*2da0*/  BSSY.RECONVERGENT B0, `(.L_x_39) ;  /* 0x000000b000007945 */ /* 0x000fd80003800200 */
[----:B------:R-:W-:Y:S05]  /*2db0*/  @!P2 BRA `(.L_x_40) ;  /* 0x000000000024a947 */ /* 0x000fea0003800000 */
[----:B------:R-:W1:Y:S01]  /*2dc0*/  LDCU.64 UR8, c[0x0][0x348] ;  /* 0x00006900ff0877ac */ /* 0x000e620008000a00 */
[----:B------:R-:W-:Y:S02]  /*2dd0*/  R2UR UR5, R32 ;  /* 0x00000000200572ca */ /* 0x000fe400000e0000 */
[----:B------:R-:W-:Y:S02]  /*2de0*/  R2UR UR4, R50 ;  /* 0x00000000320472ca */ /* 0x000fe400000e0000 */
[----:B------:R-:W-:-:S09]  /*2df0*/  R2UR UR6, R33 ;  /* 0x00000000210672ca */ /* 0x000fd200000e0000 */
[----:B------:R-:W-:Y:S02]  /*2e00*/  UIADD3 UR5, UPT, UPT, UR5, 0x20, URZ ;  /* 0x0000002005057890 */ /* 0x000fe4000fffe0ff */
[----:B-1----:R-:W-:-:S04]  /*2e10*/  UIADD3 UR8, UP0, UPT, UR8, 0x240, URZ ;  /* 0x0000024008087890 */ /* 0x002fc8000ff1e0ff */
[----:B------:R-:W-:-:S09]  /*2e20*/  UIADD3.X UR9, UPT, UPT, URZ, UR9, URZ, UP0, !UPT ;  /* 0x00000009ff097290 */ /* 0x000fd200087fe4ff */
[----:B------:R1:W-:Y:S02]  /*2e30*/  UTMASTG.2D [UR4], [UR8] ;  /* 0x00000004080073b5 */ /* 0x0003e40008008000 */
[----:B-1----:R0:W-:Y:S02]  /*2e40*/  UTMACMDFLUSH ;  /* 0x00000000000079b7 */ /* 0x0021e40000000000 */
.L_x_40:
[----:B------:R-:W-:Y:S05]  /*2e50*/  BSYNC.RECONVERGENT B0 ;  /* 0x0000000000007941 */ /* 0x000fea0003800200 */
.L_x_39:
[----:B------:R-:W-:-:S04]  /*2e60*/  DEPBAR.LE SB0, 0x1 ;  /* 0x000080400000791a */ /* 0x000fc80000000000 */
.L_x_38:
[----:B------:R-:W-:Y:S01]  /*2e70*/  BAR.SYNC.DEFER_BLOCKING 0x8, 0x80 ;  /* 0x0202000000007b1d */ /* 0x000fe20000010000 */
[C---:B--2---:R-:W-:Y:S02]  /*2e80*/  IMAD R41, R53.reuse, 0x2000, R30 ;  /* 0x0000200035297824 */ /* 0x044fe400078e021e */
[----:B------:R-:W-:Y:S02]  /*2e90*/  IMAD R48, R53, 0x2000, R0 ;  /* 0x0000200035307824 */ /* 0x000fe400078e0200 */
[----:B------:R-:W-:Y:S01]  /*2ea0*/  IMAD R38, R28, 0x80, R41 ;  /* 0x000000801c267824 */ /* 0x000fe200078e0229 */
[----:B------:R-:W1:Y:S03]  /*2eb0*/  LDTM.x8 R12, tmem[UR7+0x40] ;  /* 0x00004007000c79ee */ /* 0x000e6600081c0000 */
[----:B------:R-:W-:-:S04]  /*2ec0*/  IMAD R49, R24, 0x10, R38 ;  /* 0x0000001018317824 */ /* 0x000fc800078e0226 */
[C---:B------:R-:W-:Y:S01]  /*2ed0*/  IMAD.IADD R49, R0.reuse, 0x1, R49 ;  /* 0x0000000100317824 */ /* 0x040fe200078e0231 */
[----:B------:R-:W-:Y:S01]  /*2ee0*/  NOP ;  /* 0x0000000000007918 */ /* 0x000fe20000000000 */
[----:B-1----:R-:W1:Y:S01]  /*2ef0*/  LDTM.x8 R4, tmem[UR7+0x48] ;  /* 0x00004807000479ee */ /* 0x002e6200081c0000 */
[----:B------:R-:W-:Y:S01]  /*2f00*/  F2FP.BF16.F32.PACK_AB R44, R13, R12 ;  /* 0x0000000c0d2c723e */ /* 0x000fe200000010ff */
[----:B------:R-:W-:Y:S01]  /*2f10*/  IMAD R13, R27, 0x10, R38 ;  /* 0x000000101b0d7824 */ /* 0x000fe200078e0226 */
[----:B------:R-:W-:Y:S02]  /*2f20*/  F2FP.BF16.F32.PACK_AB R45, R15, R14 ;  /* 0x0000000e0f2d723e */ /* 0x000fe400000010ff */
[----:B------:R-:W-:Y:S01]  /*2f30*/  F2FP.BF16.F32.PACK_AB R46, R17, R16 ;  /* 0x00000010112e723e */ /* 0x000fe200000010ff */
[----:B------:R-:W-:Y:S01]  /*2f40*/  IMAD.IADD R36, R0, 0x1, R13 ;  /* 0x0000000100247824 */ /* 0x000fe200078e020d */
[----:B------:R-:W-:-:S05]  /*2f50*/  F2FP.BF16.F32.PACK_AB R47, R19, R18 ;  /* 0x00000012132f723e */ /* 0x000fca00000010ff */
[----:B------:R2:W-:Y:S01]  /*2f60*/  STS.128 [R36], R44 ;  /* 0x0000002c24007388 */ /* 0x0005e20000000c00 */
        /* <DEDUP_REMOVED lines=11> */
[----:B------:R-:W-:Y:S02]  /*3020*/  F2FP.BF16.F32.PACK_AB R12, R13, R12 ;  /* 0x0000000c0d0c723e */ /* 0x000fe400000010ff */
[----:B------:R-:W-:Y:S02]  /*3030*/  F2FP.BF16.F32.PACK_AB R13, R15, R14 ;  /* 0x0000000e0f0d723e */ /* 0x000fe400000010ff */
[----:B------:R-:W-:Y:S01]  /*3040*/  F2FP.BF16.F32.PACK_AB R14, R17, R16 ;  /* 0x00000010110e723e */ /* 0x000fe200000010ff */
[----:B------:R-:W-:Y:S01]  /*3050*/  IMAD R17, R25, 0x10, R38 ;  /* 0x0000001019117824 */ /* 0x000fe200078e0226 */
[----:B------:R-:W-:-:S03]  /*3060*/  F2FP.BF16.F32.PACK_AB R15, R19, R18 ;  /* 0x00000012130f723e */ /* 0x000fc600000010ff */
[----:B------:R-:W-:-:S05]  /*3070*/  IMAD.IADD R38, R0, 0x1, R17 ;  /* 0x0000000100267824 */ /* 0x000fca00078e0211 */
        /* <DEDUP_REMOVED lines=23> */
.L_x_43:
[----:B------:R-:W-:Y:S05]  /*31f0*/  BSYNC.RECONVERGENT B0 ;  /* 0x0000000000007941 */ /* 0x000fea0003800200 */
.L_x_42:
[----:B------:R-:W-:-:S04]  /*3200*/  DEPBAR.LE SB0, 0x1 ;  /* 0x000080400000791a */ /* 0x000fc80000000000 */
.L_x_41:
[----:B------:R-:W-:Y:S06]  /*3210*/  BAR.SYNC.DEFER_BLOCKING 0x8, 0x80 ;  /* 0x0202000000007b1d */ /* 0x000fec0000010000 */
[----:B--2---:R-:W1:Y:S01]  /*3220*/  LDTM.x8 R12, tmem[UR7+0x60] ;  /* 0x00006007000c79ee */ /* 0x004e6200081c0000 */
[----:B------:R-:W-:Y:S01]  /*3230*/  NOP ;  /* 0x0000000000007918 */ /* 0x000fe20000000000 */
[----:B-1----:R-:W1:Y:S01]  /*3240*/  LDTM.x8 R4, tmem[UR7+0x68] ;  /* 0x00006807000479ee */ /* 0x002e6200081c0000 */
[----:B------:R-:W-:Y:S02]  /*3250*/  F2FP.BF16.F32.PACK_AB R44, R13, R12 ;  /* 0x0000000c0d2c723e */ /* 0x000fe400000010ff */
[----:B------:R-:W-:-:S02]  /*3260*/  F2FP.BF16.F32.PACK_AB R45, R15, R14 ;  /* 0x0000000e0f2d723e */ /* 0x000fc400000010ff */
        /* <DEDUP_REMOVED lines=39> */
.L_x_46:
[----:B------:R-:W-:Y:S05]  /*34e0*/  BSYNC.RECONVERGENT B0 ;  /* 0x0000000000007941 */ /* 0x000fea0003800200 */
.L_x_45:
[----:B------:R-:W-:-:S04]  /*34f0*/  DEPBAR.LE SB0, 0x1 ;  /* 0x000080400000791a */ /* 0x000fc80000000000 */
.L_x_44:
        /* <DEDUP_REMOVED lines=45> */
.L_x_49:
[----:B------:R-:W-:Y:S05]  /*37d0*/  BSYNC.RECONVERGENT B0 ;  /* 0x0000000000007941 */ /* 0x000fea0003800200 */
.L_x_48:
[----:B------:R-:W-:-:S04]  /*37e0*/  DEPBAR.LE SB0, 0x1 ;  /* 0x000080400000791a */ /* 0x000fc80000000000 */
.L_x_47:
        /* <DEDUP_REMOVED lines=45> */
.L_x_52:
[----:B------:R-:W-:Y:S05]  /*3ac0*/  BSYNC.RECONVERGENT B0 ;  /* 0x0000000000007941 */ /* 0x000fea0003800200 */
.L_x_51:
[----:B------:R-:W-:-:S04]  /*3ad0*/  DEPBAR.LE SB0, 0x1 ;  /* 0x000080400000791a */ /* 0x000fc80000000000 */
.L_x_50:
[----:B------:R-:W-:Y:S01]  /*3ae0*/  BAR.SYNC.DEFER_BLOCKING 0x8, 0x80 ;  /* 0x0202000000007b1d */ /* 0x000fe20000010000 */
[----:B------:R-:W-:-:S05]  /*3af0*/  VIADD R2, R2, 0x31870 ;  /* 0x0003187002027836 */ /* 0x000fca0000000000 */
[----:B------:R-:W-:Y:S01]  /*3b00*/  PRMT R2, RZ, 0x654, R2 ;  /* 0x00000654ff027816 */ /* 0x000fe20000000002 */
[----:B--2---:R-:W1:Y:S01]  /*3b10*/  LDTM.x8 R12, tmem[UR7+0xc0] ;  /* 0x0000c007000c79ee */ /* 0x004e6200081c0000 */
        /* <DEDUP_REMOVED lines=27> */
[----:B------:R-:W-:Y:S01]  /*3cd0*/  NOP ;  /* 0x0000000000007918 */ /* 0x000fe20000000000 */
[----:B------:R2:W-:Y:S01]  /*3ce0*/  SYNCS.ARRIVE.TRANS64.RED.A1T0 RZ, [R2+URZ], RZ ;  /* 0x000000ff02ff79a7 */ /* 0x0005e200081004ff */
        /* <DEDUP_REMOVED lines=16> */
.L_x_54:
[----:B------:R-:W-:Y:S05]  /*3df0*/  BSYNC.RECONVERGENT B0 ;  /* 0x0000000000007941 */ /* 0x000fea0003800200 */
.L_x_53:
[----:B------:R-:W-:Y:S02]  /*3e00*/  IADD3 R23, PT, PT, R23, 0x88, RZ ;  /* 0x0000008817177810 */ /* 0x000fe40007ffe0ff */
[----:B------:R-:W-:Y:S01]  /*3e10*/  IADD3 R29, PT, PT, R29, 0x88, RZ ;  /* 0x000000881d1d7810 */ /* 0x000fe20007ffe0ff */
[----:B------:R-:W-:Y:S06]  /*3e20*/  @P0 BRA `(.L_x_55) ;  /* 0xffffffe400800947 */ /* 0x000fec000383ffff */
.L_x_32:
[----:B------:R-:W-:-:S13]  /*3e30*/  ISETP.NE.AND P0, PT, R3, 0x3, PT ;  /* 0x000000030300780c */ /* 0x000fda0003f05270 */
[----:B------:R-:W-:Y:S05]  /*3e40*/  @P0 EXIT ;  /* 0x000000000000094d */ /* 0x000fea0003800000 */
[----:B------:R-:W-:Y:S05]  /*3e50*/  WARPSYNC.ALL ;  /* 0x0000000000007948 */ /* 0x000fea0003800000 */
[----:B------:R-:W-:Y:S01]  /*3e60*/  NOP ;  /* 0x0000000000007918 */ /* 0x000fe20000000000 */
[----:B------:R-:W1:Y:S01]  /*3e70*/  S2UR UR5, SR_CgaCtaId ;  /* 0x00000000000579c3 */ /* 0x000e620000008800 */
[----:B------:R-:W-:Y:S02]  /*3e80*/  UMOV UR4, 0x50 ;  /* 0x0000005000047882 */ /* 0x000fe40000000000 */
[----:B-1----:R-:W-:-:S09]  /*3e90*/  ULEA UR5, UR5, UR4, 0x18 ;  /* 0x0000000405057291 */ /* 0x002fd2000f8ec0ff */
[----:B--2---:R-:W1:Y:S02]  /*3ea0*/  LDS R2, [UR5] ;  /* 0x00000005ff027984 */ /* 0x004e640008000800 */
[----:B-1----:R-:W-:-:S04]  /*3eb0*/  LOP3.LUT R0, R2, 0xffff, RZ, 0xc0, !PT ;  /* 0x0000ffff02007812 */ /* 0x002fc800078ec0ff */
[----:B------:R-:W-:-:S13]  /*3ec0*/  ISETP.NE.AND P0, PT, R0, 0xffff, PT ;  /* 0x0000ffff0000780c */ /* 0x000fda0003f05270 */
[----:B------:R-:W-:Y:S05]  /*3ed0*/  @P0 BRA `(.L_x_56) ;  /* 0x0000000000480947 */ /* 0x000fea0003800000 */
[----:B------:R-:W-:-:S04]  /*3ee0*/  SHF.R.U32.HI R0, RZ, 0x10, R2 ;  /* 0x00000010ff007819 */ /* 0x000fc80000011602 */
[----:B------:R-:W-:-:S04]  /*3ef0*/  LOP3.LUT R0, R0, 0x1, RZ, 0xc0, !PT ;  /* 0x0000000100007812 */ /* 0x000fc800078ec0ff */
[----:B------:R-:W-:-:S13]  /*3f00*/  ISETP.NE.AND P0, PT, R0, 0x1, PT ;  /* 0x000000010000780c */ /* 0x000fda0003f05270 */
[----:B------:R-:W-:Y:S05]  /*3f10*/  @P0 BRA `(.L_x_57) ;  /* 0x00000000002c0947 */ /* 0x000fea0003800000 */
[----:B------:R-:W1:Y:S01]  /*3f20*/  S2R R0, SR_LANEID ;  /* 0x0000000000007919 */ /* 0x000e620000000000 */
[----:B------:R-:W-:Y:S01]  /*3f30*/  IMAD.MOV.U32 R2, RZ, RZ, -0x20000 ;  /* 0xfffe0000ff027424 */ /* 0x000fe200078e00ff */
[----:B------:R-:W-:Y:S02]  /*3f40*/  VOTEU.ANY UR6, UPT, PT ;  /* 0x0000000000067886 */ /* 0x000fe400038e0100 */
[----:B------:R-:W-:Y:S01]  /*3f50*/  UFLO.U32 UR6, UR6 ;  /* 0x00000006000672bd */ /* 0x000fe200080e0000 */
[----:B------:R-:W2:Y:S05]  /*3f60*/  REDUX UR4, R2 ;  /* 0x00000000020473c4 */ /* 0x000eaa0000000000 */
[----:B-1----:R-:W-:-:S02]  /*3f70*/  ISETP.EQ.U32.AND P0, PT, R0, UR6, PT ;  /* 0x0000000600007c0c */ /* 0x002fc4000bf02070 */
[----:B--2---:R-:W-:Y:S01]  /*3f80*/  MOV R0, UR4 ;  /* 0x0000000400007c02 */ /* 0x004fe20008000f00 */
[----:B------:R-:W-:-:S05]  /*3f90*/  UMOV UR4, 0xfffe0000 ;  /* 0xfffe000000047882 */ /* 0x000fca0000000000 */
[----:B------:R1:W-:Y:S05]  /*3fa0*/  UTCATOMSWS.AND URZ, UR4 ;  /* 0x0000000400ff79e3 */ /* 0x0003ea0008000000 */
[----:B------:R1:W-:Y:S01]  /*3fb0*/  @P0 ATOMS.AND RZ, [UR5], R0 ;  /* 0x00000000ffff098c */ /* 0x0003e2000a800005 */
[----:B------:R-:W-:Y:S05]  /*3fc0*/  BRA `(.L_x_58) ;  /* 0x0000000000147947 */ /* 0x000fea0003800000 */
.L_x_57:
[----:B------:R-:W-:Y:S02]  /*3fd0*/  MOV R2, 0x3ff0 ;  /* 0x00003ff000027802 */ /* 0x000fe40000000f00 */
[----:B------:R-:W-:Y:S05]  /*3fe0*/  CALL.REL.NOINC `($__internal_0_$__cuda_sm10x_tcgen05_guardrail_trap_col_being_dealloced_not_returned_by_alloc) ;  /* 0x0000000400047944 */ /* 0x000fea0003c00000 */
[----:B------:R-:W-:Y:S05]  /*3ff0*/  BRA `(.L_x_58) ;  /* 0x0000000000087947 */ /* 0x000fea0003800000 */
.L_x_56:
[----:B------:R-:W-:Y:S02]  /*4000*/  MOV R2, 0x4020 ;  /* 0x0000402000027802 */ /* 0x000fe40000000f00 */
[----:B------:R-:W-:Y:S05]  /*4010*/  CALL.REL.NOINC `($__internal_2_$__cuda_sm10x_tcgen05_guardrail_trap_unallocated_columns_being_dealloced) ;  /* 0x0000000400107944 */ /* 0x000fea0003c00000 */
.L_x_58:
[----:B------:R-:W-:Y:S01]  /*4020*/  NOP ;  /* 0x0000000000007918 */ /* 0x000fe20000000000 */
[----:B-1----:R-:W-:Y:S05]  /*4030*/  EXIT ;  /* 0x000000000000794d */ /* 0x002fea0003800000 */
.L_x_14:
[----:B------:R-:W-:-:S07]  /*4040*/  MOV R4, R5 ;  /* 0x0000000500047202 */ /* 0x000fce0000000f00 */
.L_x_59:
[----:B-1----:R1:W2:Y:S02]  /*4050*/  SYNCS.PHASECHK.TRANS64.TRYWAIT P0, [R2+URZ+0x31800], R5 ;  /* 0x03180005020075a7 */ /* 0x0022a400080011ff */
[----:B--2---:R-:W-:Y:S05]  /*4060*/  @!P0 NANOSLEEP.SYNCS 0x989680 ;  /* 0x009896800000895d */ /* 0x004fea0003900000 */
[----:B------:R-:W2:Y:S02]  /*4070*/  @!P0 SYNCS.PHASECHK.TRANS64 P0, [R2+URZ+0x31800], R5 ;  /* 0x03180005020085a7 */ /* 0x000ea400080010ff */
[----:B--2---:R-:W-:Y:S05]  /*4080*/  @!P0 BRA `(.L_x_59) ;  /* 0xfffffffc00f08947 */ /* 0x004fea000383ffff */
[----:B------:R-:W-:Y:S05]  /*4090*/  BRA `(.L_x_60) ;  /* 0xffffffc800687947 */ /* 0x000fea000383ffff */
.L_x_18:
[----:B------:R-:W-:Y:S02]  /*40a0*/  MOV R8, UR10 ;  /* 0x0000000a00087c02 */ /* 0x000fe40008000f00 */
[----:B------:R-:W-:Y:S02]  /*40b0*/  MOV R9, UR10 ;  /* 0x0000000a00097c02 */ /* 0x000fe40008000f00 */
[----:B------:R-:W-:-:S07]  /*40c0*/  MOV R0, UR9 ;  /* 0x0000000900007c02 */ /* 0x000fce0008000f00 */
.L_x_61:
[----:B-1----:R1:W2:Y:S02]  /*40d0*/  SYNCS.PHASECHK.TRANS64.TRYWAIT P0, [R0+URZ+0x31870], R9 ;  /* 0x03187009000075a7 */ /* 0x0022a400080011ff */
[----:B--2---:R-:W-:Y:S05]  /*40e0*/  @!P0 NANOSLEEP.SYNCS 0x989680 ;  /* 0x009896800000895d */ /* 0x004fea0003900000 */
[----:B------:R-:W2:Y:S02]  /*40f0*/  @!P0 SYNCS.PHASECHK.TRANS64 P0, [R0+URZ+0x31870], R9 ;  /* 0x03187009000085a7 */ /* 0x000ea400080010ff */
[----:B--2---:R-:W-:Y:S05]  /*4100*/  @!P0 BRA `(.L_x_61) ;  /* 0xfffffffc00f08947 */ /* 0x004fea000383ffff */
[----:B------:R-:W-:Y:S05]  /*4110*/  BRA `(.L_x_62) ;  /* 0xffffffcc00f47947 */ /* 0x000fea000383ffff */
.L_x_19:
[----:B------:R-:W-:Y:S02]  /*4120*/  MOV R2, UR10 ;  /* 0x0000000a00027c02 */ /* 0x000fe40008000f00 */
[----:B------:R-:W-:Y:S07]  /*4130*/  MOV R8, R9 ;  /* 0x0000000900087202 */ /* 0x000fee0000000f00 */
.L_x_63:
[----:B-1----:R1:W2:Y:S02]  /*4140*/  SYNCS.PHASECHK.TRANS64.TRYWAIT P0, [R2+URZ+0x31840], R9 ;  /* 0x03184009020075a7 */ /* 0x0022a400080011ff */
[----:B--2---:R-:W-:Y:S05]  /*4150*/  @!P0 NANOSLEEP.SYNCS 0x989680 ;  /* 0x009896800000895d */ /* 0x004fea0003900000 */
[----:B------:R-:W2:Y:S02]  /*4160*/  @!P0 SYNCS.PHASECHK.TRANS64 P0, [R2+URZ+0x31840], R9 ;  /* 0x03184009020085a7 */ /* 0x000ea400080010ff */
[----:B--2---:R-:W-:Y:S05]  /*4170*/  @!P0 BRA `(.L_x_63) ;  /* 0xfffffffc00f08947 */ /* 0x004fea000383ffff */
[----:B------:R-:W-:Y:S05]  /*4180*/  BRA `(.L_x_64) ;  /* 0xffffffcc00f87947 */ /* 0x000fea000383ffff */
.L_x_21:
[----:B------:R-:W-:Y:S02]  /*4190*/  MOV R2, UR13 ;  /* 0x0000000d00027c02 */ /* 0x000fe40008000f00 */
[----:B------:R-:W-:Y:S07]  /*41a0*/  MOV R8, R9 ;  /* 0x0000000900087202 */ /* 0x000fee0000000f00 */
.L_x_65:
[----:B-1----:R1:W2:Y:S02]  /*41b0*/  SYNCS.PHASECHK.TRANS64.TRYWAIT P0, [R2+URZ+0x31840], R9 ;  /* 0x03184009020075a7 */ /* 0x0022a400080011ff */
[----:B--2---:R-:W-:Y:S05]  /*41c0*/  @!P0 NANOSLEEP.SYNCS 0x989680 ;  /* 0x009896800000895d */ /* 0x004fea0003900000 */
[----:B------:R-:W2:Y:S02]  /*41d0*/  @!P0 SYNCS.PHASECHK.TRANS64 P0, [R2+URZ+0x31840], R9 ;  /* 0x03184009020085a7 */ /* 0x000ea400080010ff */
[----:B--2---:R-:W-:Y:S05]  /*41e0*/  @!P0 BRA `(.L_x_65) ;  /* 0xfffffffc00f08947 */ /* 0x004fea000383ffff */
[----:B------:R-:W-:Y:S05]  /*41f0*/  BRA `(.L_x_66) ;  /* 0xffffffd000d07947 */ /* 0x000fea000383ffff */
.L_x_25:
[----:B------:R-:W-:-:S04]  /*4200*/  SHF.L.U32 R4, R9, 0x1f, RZ ;  /* 0x0000001f09047819 */ /* 0x000fc800000006ff */
[----:B------:R-:W-:-:S07]  /*4210*/  MOV R5, R4 ;  /* 0x0000000400057202 */ /* 0x000fce0000000f00 */
.L_x_67:
[----:B-1----:R1:W2:Y:S02]  /*4220*/  SYNCS.PHASECHK.TRANS64.TRYWAIT P0, [R3+URZ+0x31820], R5 ;  /* 0x03182005030075a7 */ /* 0x0022a400080011ff */
[----:B--2---:R-:W-:Y:S05]  /*4230*/  @!P0 NANOSLEEP.SYNCS 0x989680 ;  /* 0x009896800000895d */ /* 0x004fea0003900000 */
[----:B------:R-:W2:Y:S02]  /*4240*/  @!P0 SYNCS.PHASECHK.TRANS64 P0, [R3+URZ+0x31820], R5 ;  /* 0x03182005030085a7 */ /* 0x000ea400080010ff */
[----:B--2---:R-:W-:Y:S05]  /*4250*/  @!P0 BRA `(.L_x_67) ;  /* 0xfffffffc00f08947 */ /* 0x004fea000383ffff */
[----:B------:R-:W-:Y:S05]  /*4260*/  BRA `(.L_x_68) ;  /* 0xffffffd800287947 */ /* 0x000fea000383ffff */
.L_x_26:
[----:B-1----:R-:W-:-:S07]  /*4270*/  MOV R5, R4 ;  /* 0x0000000400057202 */ /* 0x002fce0000000f00 */
.L_x_69:
[----:B-1----:R1:W2:Y:S02]  /*4280*/  SYNCS.PHASECHK.TRANS64.TRYWAIT P0, [R3+URZ+0x31828], R5 ;  /* 0x03182805030075a7 */ /* 0x0022a400080011ff */
[----:B--2---:R-:W-:Y:S05]  /*4290*/  @!P0 NANOSLEEP.SYNCS 0x989680 ;  /* 0x009896800000895d */ /* 0x004fea0003900000 */
[----:B------:R-:W2:Y:S02]  /*42a0*/  @!P0 SYNCS.PHASECHK.TRANS64 P0, [R3+URZ+0x31828], R5 ;  /* 0x03182805030085a7 */ /* 0x000ea400080010ff */
[----:B--2---:R-:W-:Y:S05]  /*42b0*/  @!P0 BRA `(.L_x_69) ;  /* 0xfffffffc00f08947 */ /* 0x004fea000383ffff */
[----:B------:R-:W-:Y:S05]  /*42c0*/  BRA `(.L_x_70) ;  /* 0xffffffd800b87947 */ /* 0x000fea000383ffff */
.L_x_27:
[----:B-1----:R-:W-:-:S07]  /*42d0*/  MOV R5, R4 ;  /* 0x0000000400057202 */ /* 0x002fce0000000f00 */
.L_x_71:
[----:B-1----:R1:W2:Y:S02]  /*42e0*/  SYNCS.PHASECHK.TRANS64.TRYWAIT P0, [R3+URZ+0x31830], R5 ;  /* 0x03183005030075a7 */ /* 0x0022a400080011ff */
[----:B--2---:R-:W-:Y:S05]  /*42f0*/  @!P0 NANOSLEEP.SYNCS 0x989680 ;  /* 0x009896800000895d */ /* 0x004fea0003900000 */
[----:B------:R-:W2:Y:S02]  /*4300*/  @!P0 SYNCS.PHASECHK.TRANS64 P0, [R3+URZ+0x31830], R5 ;  /* 0x03183005030085a7 */ /* 0x000ea400080010ff */
[----:B--2---:R-:W-:Y:S05]  /*4310*/  @!P0 BRA `(.L_x_71) ;  /* 0xfffffffc00f08947 */ /* 0x004fea000383ffff */
[----:B------:R-:W-:Y:S05]  /*4320*/  BRA `(.L_x_72) ;  /* 0xffffffd800f87947 */ /* 0x000fea000383ffff */
.L_x_28:
[-C--:B------:R-:W-:Y:S02]  /*4330*/  MOV R20, R4.reuse ;  /* 0x0000000400147202 */ /* 0x080fe40000000f00 */
[----:B------:R-:W-:-:S07]  /*4340*/  MOV R21, R4 ;  /* 0x0000000400157202 */ /* 0x000fce0000000f00 */
.L_x_73:
[----:B-1----:R1:W2:Y:S02]  /*4350*/  SYNCS.PHASECHK.TRANS64.TRYWAIT P0, [R3+URZ+0x31838], R21 ;  /* 0x03183815030075a7 */ /* 0x0022a400080011ff */
[----:B--2---:R-:W-:Y:S05]  /*4360*/  @!P0 NANOSLEEP.SYNCS 0x989680 ;  /* 0x009896800000895d */ /* 0x004fea0003900000 */
[----:B------:R-:W2:Y:S02]  /*4370*/  @!P0 SYNCS.PHASECHK.TRANS64 P0, [R3+URZ+0x31838], R21 ;  /* 0x03183815030085a7 */ /* 0x000ea400080010ff */
[----:B--2---:R-:W-:Y:S05]  /*4380*/  @!P0 BRA `(.L_x_73) ;  /* 0xfffffffc00f08947 */ /* 0x004fea000383ffff */
[----:B------:R-:W-:Y:S05]  /*4390*/  BRA `(.L_x_74) ;  /* 0xffffffdc00307947 */ /* 0x000fea000383ffff */
.L_x_33:
[----:B------:R-:W-:-:S07]  /*43a0*/  MOV R4, R5 ;  /* 0x0000000500047202 */ /* 0x000fce0000000f00 */
.L_x_75:
[----:B-1----:R1:W2:Y:S02]  /*43b0*/  SYNCS.PHASECHK.TRANS64.TRYWAIT P2, [R2+URZ+0x31860], R5 ;  /* 0x03186005020075a7 */ /* 0x0022a400080411ff */
[----:B--2---:R-:W-:Y:S05]  /*43c0*/  @!P2 NANOSLEEP.SYNCS 0x989680 ;  /* 0x009896800000a95d */ /* 0x004fea0003900000 */
[----:B------:R-:W2:Y:S02]  /*43d0*/  @!P2 SYNCS.PHASECHK.TRANS64 P2, [R2+URZ+0x31860], R5 ;  /* 0x031860050200a5a7 */ /* 0x000ea400080410ff */
[----:B--2---:R-:W-:Y:S05]  /*43e0*/  @!P2 BRA `(.L_x_75) ;  /* 0xfffffffc00f0a947 */ /* 0x004fea000383ffff */
[----:B------:R-:W-:Y:S05]  /*43f0*/  BRA `(.L_x_76) ;  /* 0xffffffe0005c7947 */ /* 0x000fea000383ffff */
        .weak           $__internal_0_$__cuda_sm10x_tcgen05_guardrail_trap_col_being_dealloced_not_returned_by_alloc
        .type           $__internal_0_$__cuda_sm10x_tcgen05_guardrail_trap_col_being_dealloced_not_returned_by_alloc,@function
        .size           $__internal_0_$__cuda_sm10x_tcgen05_guardrail_trap_col_being_dealloced_not_returned_by_alloc,($__internal_1_$__cuda_sm10x_tcgen05_guardrail_trap_phase_invalid_during_alloc - $__internal_0_$__cuda_sm10x_tcgen05_guardrail_trap_col_being_dealloced_not_returned_by_alloc)
$__internal_0_$__cuda_sm10x_tcgen05_guardrail_trap_col_being_dealloced_not_returned_by_alloc:
[----:B------:R-:W-:Y:S05]  /*4400*/  BPT.TRAP 0x1 ;  /* 0x000000040000795c */ /* 0x000fea0000300000 */
[----:B------:R-:W-:-:S04]  /*4410*/  HFMA2 R3, -RZ, RZ, 0, 0 ;  /* 0x00000000ff037431 */ /* 0x000fc800000001ff */
[----:B------:R-:W-:Y:S05]  /*4420*/  RET.REL.NODEC R2 `(_ZN9deep_gemm24sm100_fp8_gemm_1d1d_implILN4cute4UMMA5MajorE0ELS3_0ELj0ELj4096ELj7168ELj128ELj224ELj128ELj1ELj128ELj128ELj64ELj4ELj128ELj128ELj1ELb0ELj136ELNS_8GemmTypeE0ELb0EN7cutlass10bfloat16_tENS_16EpilogueIdentityEEEvPijjj14CUtensorMap_stS9_S9_S9_S9_) ;  /* 0xffffffb802f47950 */ /* 0x000fea0003c3ffff */
        .weak           $__internal_1_$__cuda_sm10x_tcgen05_guardrail_trap_phase_invalid_during_alloc
        .type           $__internal_1_$__cuda_sm10x_tcgen05_guardrail_trap_phase_invalid_during_alloc,@function
        .size           $__internal_1_$__cuda_sm10x_tcgen05_guardrail_trap_phase_invalid_during_alloc,($__internal_2_$__cuda_sm10x_tcgen05_guardrail_trap_unallocated_columns_being_dealloced - $__internal_1_$__cuda_sm10x_tcgen05_guardrail_trap_phase_invalid_during_alloc)
$__internal_1_$__cuda_sm10x_tcgen05_guardrail_trap_phase_invalid_during_alloc:
[----:B------:R-:W-:Y:S05]  /*4430*/  BPT.TRAP 0x1 ;  /* 0x000000040000795c */ /* 0x000fea0000300000 */
[----:B------:R-:W-:-:S04]  /*4440*/  MOV R5, 0x0 ;  /* 0x0000000000057802 */ /* 0x000fc80000000f00 */
[----:B------:R-:W-:Y:S05]  /*4450*/  RET.REL.NODEC R4 `(_ZN9deep_gemm24sm100_fp8_gemm_1d1d_implILN4cute4UMMA5MajorE0ELS3_0ELj0ELj4096ELj7168ELj128ELj224ELj128ELj1ELj128ELj128ELj64ELj4ELj128ELj128ELj1ELb0ELj136ELNS_8GemmTypeE0ELb0EN7cutlass10bfloat16_tENS_16EpilogueIdentityEEEvPijjj14CUtensorMap_stS9_S9_S9_S9_) ;  /* 0xffffffb804e87950 */ /* 0x000fea0003c3ffff */
        .weak           $__internal_2_$__cuda_sm10x_tcgen05_guardrail_trap_unallocated_columns_being_dealloced
        .type           $__internal_2_$__cuda_sm10x_tcgen05_guardrail_trap_unallocated_columns_being_dealloced,@function
        .size           $__internal_2_$__cuda_sm10x_tcgen05_guardrail_trap_unallocated_columns_being_dealloced,($__internal_3_$__cuda_sm20_div_u16 - $__internal_2_$__cuda_sm10x_tcgen05_guardrail_trap_unallocated_columns_being_dealloced)
$__internal_2_$__cuda_sm10x_tcgen05_guardrail_trap_unallocated_columns_being_dealloced:
[----:B------:R-:W-:Y:S05]  /*4460*/  BPT.TRAP 0x1 ;  /* 0x000000040000795c */ /* 0x000fea0000300000 */
[----:B------:R-:W-:-:S04]  /*4470*/  HFMA2 R3, -RZ, RZ, 0, 0 ;  /* 0x00000000ff037431 */ /* 0x000fc800000001ff */
[----:B------:R-:W-:Y:S05]  /*4480*/  RET.REL.NODEC R2 `(_ZN9deep_gemm24sm100_fp8_gemm_1d1d_implILN4cute4UMMA5MajorE0ELS3_0ELj0ELj4096ELj7168ELj128ELj224ELj128ELj1ELj128ELj128ELj64ELj4ELj128ELj128ELj1ELb0ELj136ELNS_8GemmTypeE0ELb0EN7cutlass10bfloat16_tENS_16EpilogueIdentityEEEvPijjj14CUtensorMap_stS9_S9_S9_S9_) ;  /* 0xffffffb802dc7950 */ /* 0x000fea0003c3ffff */
        .weak           $__internal_3_$__cuda_sm20_div_u16
        .type           $__internal_3_$__cuda_sm20_div_u16,@function
        .size           $__internal_3_$__cuda_sm20_div_u16,(.L_x_81 - $__internal_3_$__cuda_sm20_div_u16)
$__internal_3_$__cuda_sm20_div_u16:
[----:B------:R-:W1:Y:S01]  /*4490*/  I2F.U16 R8, R35 ;  /* 0x0000002300087306 */ /* 0x000e620000101000 */
[----:B------:R-:W-:-:S07]  /*44a0*/  IMAD.MOV.U32 R5, RZ, RZ, 0x4b800000 ;  /* 0x4b800000ff057424 */ /* 0x000fce00078e00ff */
[----:B------:R-:W-:Y:S01]  /*44b0*/  I2F.U16.RZ R7, R7 ;  /* 0x0000000700077306 */ /* 0x000fe2000010d000 */
[C---:B-1----:R-:W-:Y:S02]  /*44c0*/  FSETP.GEU.AND P1, PT, |R8|.reuse, 1.175494350822287508e-38, PT ;  /* 0x008000000800780b */ /* 0x042fe40003f2e200 */
[----:B------:R-:W-:Y:S02]  /*44d0*/  FSETP.GT.AND P2, PT, |R8|, 8.50705917302346158658e+37, PT ;  /* 0x7e8000000800780b */ /* 0x000fe40003f44200 */
[----:B------:R-:W-:Y:S02]  /*44e0*/  FSEL R5, R5, 1, !P1 ;  /* 0x3f80000005057808 */ /* 0x000fe40004800000 */
[----:B------:R-:W-:Y:S02]  /*44f0*/  ISETP.NE.U32.AND P1, PT, R35, RZ, PT ;  /* 0x000000ff2300720c */ /* 0x000fe40003f25070 */
[----:B------:R-:W-:-:S05]  /*4500*/  FSEL R5, R5, 0.25, !P2 ;  /* 0x3e80000005057808 */ /* 0x000fca0005000000 */
[----:B------:R-:W-:-:S06]  /*4510*/  FMUL R8, R8, R5 ;  /* 0x0000000508087220 */ /* 0x000fcc0000400000 */
[----:B------:R-:W1:Y:S02]  /*4520*/  MUFU.RCP R8, R8 ;  /* 0x0000000800087308 */ /* 0x000e640000001000 */
[----:B-1----:R-:W-:-:S04]  /*4530*/  FMUL R10, R5, R8 ;  /* 0x00000008050a7220 */ /* 0x002fc80000400000 */
[----:B------:R-:W-:-:S04]  /*4540*/  VIADD R10, R10, 0x2 ;  /* 0x000000020a0a7836 */ /* 0x000fc80000000000 */
[----:B------:R-:W-:Y:S01]  /*4550*/  FMUL.RZ R10, R7, R10 ;  /* 0x0000000a070a7220 */ /* 0x000fe2000040c000 */
[----:B------:R-:W-:-:S03]  /*4560*/  IMAD.MOV.U32 R7, RZ, RZ, 0x0 ;  /* 0x00000000ff077424 */ /* 0x000fc600078e00ff */
[----:B------:R-:W1:Y:S02]  /*4570*/  F2I.U32.TRUNC.NTZ R36, R10 ;  /* 0x0000000a00247305 */ /* 0x000e64000020f000 */
[----:B-1----:R-:W-:Y:S02]  /*4580*/  LOP3.LUT R36, R36, 0xffff, RZ, 0xc0, !PT ;  /* 0x0000ffff24247812 */ /* 0x002fe400078ec0ff */
[----:B------:R-:W-:Y:S01]  /*4590*/  @!P1 MOV R36, 0xffffffff ;  /* 0xffffffff00249802 */ /* 0x000fe20000000f00 */
[----:B------:R-:W-:Y:S06]  /*45a0*/  RET.REL.NODEC R6 `(_ZN9deep_gemm24sm100_fp8_gemm_1d1d_implILN4cute4UMMA5MajorE0ELS3_0ELj0ELj4096ELj7168ELj128ELj224ELj128ELj1ELj128ELj128ELj64ELj4ELj128ELj128ELj1ELb0ELj136ELNS_8GemmTypeE0ELb0EN7cutlass10bfloat16_tENS_16EpilogueIdentityEEEvPijjj14CUtensorMap_stS9_S9_S9_S9_) ;  /* 0xffffffb806947950 */ /* 0x000fec0003c3ffff */
.L_x_77:
[----:B------:R-:W-:-:S00]  /*45b0*/  BRA `(.L_x_77) ;  /* 0xfffffffc00fc7947 */ /* 0x000fc0000383ffff */
[----:B------:R-:W-:-:S00]  /*45c0*/  NOP ;  /* 0x0000000000007918 */ /* 0x000fc00000000000 */
        /* <DEDUP_REMOVED lines=11> */
.L_x_81:


//--------------------- .nv.shared._ZN9deep_gemm24sm100_fp8_gemm_1d1d_implILN4cute4UMMA5MajorE0ELS3_0ELj0ELj4096ELj7168ELj128ELj224ELj128ELj1ELj128ELj128ELj64ELj4ELj128ELj128ELj1ELb0ELj136ELNS_8GemmTypeE0ELb0EN7cutlass10bfloat16_tENS_16EpilogueIdentityEEEvPijjj14CUtensorMap_stS9_S9_S9_S9_ --------------------------
	.section	.nv.shared._ZN9deep_gemm24sm100_fp8_gemm_1d1d_implILN4cute4UMMA5MajorE0ELS3_0ELj0ELj4096ELj7168ELj128ELj224ELj128ELj1ELj128ELj128ELj64ELj4ELj128ELj128ELj1ELb0ELj136ELNS_8GemmTypeE0ELb0EN7cutlass10bfloat16_tENS_16EpilogueIdentityEEEvPijjj14CUtensorMap_stS9_S9_S9_S9_,"aw",@nobits
	.sectionflags	@""
	.align	1024
	.zero		1024


//--------------------- .nv.shared.reserved.0     --------------------------
	.section	.nv.shared.reserved.0,"aw",@nobits
	.align	8
	.weak		__nv_reservedSMEM_offset_0_alias
	.size		__nv_reservedSMEM_offset_0_alias, 0, 64
	.other		__nv_reservedSMEM_offset_0_alias,@"STO_CUDA_RESERVED_SHARED STV_DEFAULT"
__nv_reservedSMEM_offset_0_alias:
	.zero		0
.nv.shared.reserved.0:
	.zero		64
	.weak		__nv_reservedSMEM_allocation_phase
	.type		__nv_reservedSMEM_allocation_phase,@object
	.size		__nv_reservedSMEM_allocation_phase,(.L_0 - __nv_reservedSMEM_allocation_phase)
__nv_reservedSMEM_allocation_phase:
	.zero		1
.L_0:
	.zero		7
	.weak		__nv_reservedSMEM_devtool_atexit_pc
	.type		__nv_reservedSMEM_devtool_atexit_pc,@object
	.size		__nv_reservedSMEM_devtool_atexit_pc,(__nv_reservedSMEM_allocation_mask - __nv_reservedSMEM_devtool_atexit_pc)
__nv_reservedSMEM_devtool_atexit_pc:
	.zero		8
	.weak		__nv_reservedSMEM_allocation_mask
	.type		__nv_reservedSMEM_allocation_mask,@object
	.size		__nv_reservedSMEM_allocation_mask,(.L_2 - __nv_reservedSMEM_allocation_mask)
__nv_reservedSMEM_allocation_mask:
	.zero		4
.L_2:


//--------------------- .nv.global                --------------------------
	.section	.nv.global,"aw",@nobits
.nv.global:
	.type		_ZN47_INTERNAL_393dd6a4_9_kernel_cu_80b6a6bc_28962914cute1_E,@object
	.size		_ZN47_INTERNAL_393dd6a4_9_kernel_cu_80b6a6bc_28962914cute1_E,(_ZN47_INTERNAL_393dd6a4_9_kernel_cu_80b6a6bc_28962914cuda3std3__45__cpo6cbeginE - _ZN47_INTERNAL_393dd6a4_9_kernel_cu_80b6a6bc_28962914cute1_E)
_ZN47_INTERNAL_393dd6a4_9_kernel_cu_80b6a6bc_28962914cute1_E:
	.zero		1
	.type		_ZN47_INTERNAL_393dd6a4_9_kernel_cu_80b6a6bc_28962914cuda3std3__45__cpo6cbeginE,@object
	.size		_ZN47_INTERNAL_393dd6a4_9_kernel_cu_80b6a6bc_28962914cuda3std3__45__cpo6cbeginE,(_ZN47_INTERNAL_393dd6a4_9_kernel_cu_80b6a6bc_28962914cuda3std3__48in_placeE - _ZN47_INTERNAL_393dd6a4_9_kernel_cu_80b6a6bc_28962914cuda3std3__45__cpo6cbeginE)
_ZN47_INTERNAL_393dd6a4_9_kernel_cu_80b6a6bc_28962914cuda3std3__45__cpo6cbeginE:
	.zero		1
	.type		_ZN47_INTERNAL_393dd6a4_9_kernel_cu_80b6a6bc_28962914cuda3std3__48in_placeE,@object
	.size		_ZN47_INTERNAL_393dd6a4_9_kernel_cu_80b6a6bc_28962914cuda3std3__48in_placeE,(_ZN47_INTERNAL_393dd6a4_9_kernel_cu_80b6a6bc_28962914cuda3std6ranges3__45__cpo9iter_moveE - _ZN47_INTERNAL_393dd6a4_9_kernel_cu_80b6a6bc_28962914cuda3std3__48in_placeE)
_ZN47_INTERNAL_393dd6a4_9_kernel_cu_80b6a6bc_28962914cuda3std3__48in_placeE:
	.zero		1
	.type		_ZN47_INTERNAL_393dd6a4_9_kernel_cu_80b6a6bc_28962914cuda3std6ranges3__45__cpo9iter_moveE,@object
	.size		_ZN47_INTERNAL_393dd6a4_9_kernel_cu_80b6a6bc_28962914cuda3std6ranges3__45__cpo9iter_moveE,(_ZN47_INTERNAL_393dd6a4_9_kernel_cu_80b6a6bc_28962914cuda3std3__45__cpo5beginE - _ZN47_INTERNAL_393dd6a4_9_kernel_cu_80b6a6bc_28962914cuda3std6ranges3__45__cpo9iter_moveE)
_ZN47_INTERNAL_393dd6a4_9_kernel_cu_80b6a6bc_28962914cuda3std6ranges3__45__cpo9iter_moveE:
	.zero		1
	.type		_ZN47_INTERNAL_393dd6a4_9_kernel_cu_80b6a6bc_28962914cuda3std3__45__cpo5beginE,@object
	.size		_ZN47_INTERNAL_393dd6a4_9_kernel_cu_80b6a6bc_28962914cuda3std3__45__cpo5beginE,(_ZN47_INTERNAL_393dd6a4_9_kernel_cu_80b6a6bc_28962914cuda3std3__449_GLOBAL__N__393dd6a4_9_kernel_cu_80b6a6bc_28962916ignoreE - _ZN47_INTERNAL_393dd6a4_9_kernel_cu_80b6a6bc_28962914cuda3std3__45__cpo5beginE)
_ZN47_INTERNAL_393dd6a4_9_kernel_cu_80b6a6bc_28962914cuda3std3__45__cpo5beginE:
	.zero		1
	.type		_ZN47_INTERNAL_393dd6a4_9_kernel_cu_80b6a6bc_28962914cuda3std3__449_GLOBAL__N__393dd6a4_9_kernel_cu_80b6a6bc_28962916ignoreE,@object
	.size		_ZN47_INTERNAL_393dd6a4_9_kernel_cu_80b6a6bc_28962914cuda3std3__449_GLOBAL__N__393dd6a4_9_kernel_cu_80b6a6bc_28962916ignoreE,(_ZN47_INTERNAL_393dd6a4_9_kernel_cu_80b6a6bc_28962914cute7productE - _ZN47_INTERNAL_393dd6a4_9_kernel_cu_80b6a6bc_28962914cuda3std3__449_GLOBAL__N__393dd6a4_9_kernel_cu_80b6a6bc_28962916ignoreE)
_ZN47_INTERNAL_393dd6a4_9_kernel_cu_80b6a6bc_28962914cuda3std3__449_GLOBAL__N__393dd6a4_9_kernel_cu_80b6a6bc_28962916ignoreE:
	.zero		1
	.type		_ZN47_INTERNAL_393dd6a4_9_kernel_cu_80b6a6bc_28962914cute7productE,@object
	.size		_ZN47_INTERNAL_393dd6a4_9_kernel_cu_80b6a6bc_28962914cute7productE,(_ZN47_INTERNAL_393dd6a4_9_kernel_cu_80b6a6bc_28962914cuda3std3__45__cpo3endE - _ZN47_INTERNAL_393dd6a4_9_kernel_cu_80b6a6bc_28962914cute7productE)
_ZN47_INTERNAL_393dd6a4_9_kernel_cu_80b6a6bc_28962914cute7productE:
	.zero		1
	.type		_ZN47_INTERNAL_393dd6a4_9_kernel_cu_80b6a6bc_28962914cuda3std3__45__cpo3endE,@object
	.size		_ZN47_INTERNAL_393dd6a4_9_kernel_cu_80b6a6bc_28962914cuda3std3__45__cpo3endE,(_ZN47_INTERNAL_393dd6a4_9_kernel_cu_80b6a6bc_28962914cuda3std3__419piecewise_constructE - _ZN47_INTERNAL_393dd6a4_9_kernel_cu_80b6a6bc_28962914cuda3std3__45__cpo3endE)
_ZN47_INTERNAL_393dd6a4_9_kernel_cu_80b6a6bc_28962914cuda3std3__45__cpo3endE:
	.zero		1
	.type		_ZN47_INTERNAL_393dd6a4_9_kernel_cu_80b6a6bc_28962914cuda3std3__419piecewise_constructE,@object
	.size		_ZN47_INTERNAL_393dd6a4_9_kernel_cu_80b6a6bc_28962914cuda3std3__419piecewise_constructE,(_ZN47_INTERNAL_393dd6a4_9_kernel_cu_80b6a6bc_28962914cuda3std3__45__cpo4cendE - _ZN47_INTERNAL_393dd6a4_9_kernel_cu_80b6a6bc_28962914cuda3std3__419piecewise_constructE)
_ZN47_INTERNAL_393dd6a4_9_kernel_cu_80b6a6bc_28962914cuda3std3__419piecewise_constructE:
	.zero		1
	.type		_ZN47_INTERNAL_393dd6a4_9_kernel_cu_80b6a6bc_28962914cuda3std3__45__cpo4cendE,@object
	.size		_ZN47_INTERNAL_393dd6a4_9_kernel_cu_80b6a6bc_28962914cuda3std3__45__cpo4cendE,(_ZN47_INTERNAL_393dd6a4_9_kernel_cu_80b6a6bc_28962914cuda3std6ranges3__45__cpo4swapE - _ZN47_INTERNAL_393dd6a4_9_kernel_cu_80b6a6bc_28962914cuda3std3__45__cpo4cendE)
_ZN47_INTERNAL_393dd6a4_9_kernel_cu_80b6a6bc_28962914cuda3std3__45__cpo4cendE:
	.zero		1
	.type		_ZN47_INTERNAL_393dd6a4_9_kernel_cu_80b6a6bc_28962914cuda3std6ranges3__45__cpo4swapE,@object
	.size		_ZN47_INTERNAL_393dd6a4_9_kernel_cu_80b6a6bc_28962914cuda3std6ranges3__45__cpo4swapE,(.L_10 - _ZN47_INTERNAL_393dd6a4_9_kernel_cu_80b6a6bc_28962914cuda3std6ranges3__45__cpo4swapE)
_ZN47_INTERNAL_393dd6a4_9_kernel_cu_80b6a6bc_28962914cuda3std6ranges3__45__cpo4swapE:
	.zero		1
.L_10:


//--------------------- .nv.constant0._ZN9deep_gemm24sm100_fp8_gemm_1d1d_implILN4cute4UMMA5MajorE0ELS3_0ELj0ELj4096ELj7168ELj128ELj224ELj128ELj1ELj128ELj128ELj64ELj4ELj128ELj128ELj1ELb0ELj136ELNS_8GemmTypeE0ELb0EN7cutlass10bfloat16_tENS_16EpilogueIdentityEEEvPijjj14CUtensorMap_stS9_S9_S9_S9_ --------------------------
	.section	.nv.constant0._ZN9deep_gemm24sm100_fp8_gemm_1d1d_implILN4cute4UMMA5MajorE0ELS3_0ELj0ELj4096ELj7168ELj128ELj224ELj128ELj1ELj128ELj128ELj64ELj4ELj128ELj128ELj1ELb0ELj136ELNS_8GemmTypeE0ELb0EN7cutlass10bfloat16_tENS_16EpilogueIdentityEEEvPijjj14CUtensorMap_stS9_S9_S9_S9_,"a",@progbits
	.sectionflags	@""
	.align	4
.nv.constant0._ZN9deep_gemm24sm100_fp8_gemm_1d1d_implILN4cute4UMMA5MajorE0ELS3_0ELj0ELj4096ELj7168ELj128ELj224ELj128ELj1ELj128ELj128ELj64ELj4ELj128ELj128ELj1ELb0ELj136ELNS_8GemmTypeE0ELb0EN7cutlass10bfloat16_tENS_16EpilogueIdentityEEEvPijjj14CUtensorMap_stS9_S9_S9_S9_:
	.zero		1600


//--------------------- SYMBOLS --------------------------

	.type		.nv.reservedSmem.offset0,@object
	.size		.nv.reservedSmem.offset0,0x4
	.type		.nv.reservedSmem.cap,@object
	.size		.nv.reservedSmem.cap,0x4
